	.target	sm_100a

	.elftype	@"ET_EXEC"


//--------------------- .note.nv.tkinfo           --------------------------
	.section	.note.nv.tkinfo,"",@"SHT_NOTE"
	.sectionflags	@"SHF_NOTE_NV_TKINFO"
	.tkinfo
        /*0018*/ 	.word	0x00000002
        /*0030*/ 	.string	""
        /*0030*/ 	.string	"ptxas"
        /*0030*/ 	.string	"Cuda compilation tools, release 13.0, V13.0.88"
        /*0030*/ 	.string	"Build cuda_13.0.r13.0/compiler.36424714_0"
        /*0030*/ 	.string	"-arch sm_100a -m 64 "



//--------------------- .note.nv.cuinfo           --------------------------
	.section	.note.nv.cuinfo,"",@"SHT_NOTE"
	.sectionflags	@"SHF_NOTE_NV_CUINFO"
        /*0018*/ 	.short	0x0002
        /*001a*/ 	.short	0x0064
        /*001c*/ 	.short	0x0082
	.zero		2


//--------------------- .nv.info                  --------------------------
	.section	.nv.info,"",@"SHT_CUDA_INFO"
	.align	4


	//----- nvinfo : EIATTR_REGCOUNT
	.align		4
        /*0000*/ 	.byte	0x04, 0x2f
        /*0002*/ 	.short	(.L_19 - .L_18)
	.align		4
.L_18:
        /*0004*/ 	.word	index@(_ZN7cutlass13device_kernelINS_4gemm6kernel13GemmUniversalIN4cute5tupleIJiiiiEEENS1_10collective13CollectiveMmaINS1_35MainloopSm100TmaUmmaWarpSpecializedILi18ELi2ELi4ENS5_IJNS4_1CILi2EEENSA_ILi4EEENSA_ILi1EEEEEEEENS5_IJNSA_ILi128EEENSA_ILi64EEESG_EEEaNS5_IJlSD_lEEEaSJ_NS4_8TiledMMAINS4_8MMA_AtomIJNS4_21SM100_MMA_S8_2x1SM_SSIaaiLi128ELi64ELNS4_4UMMA5MajorE0ELSO_0ELNSN_8SaturateE0EEEEEENS4_6LayoutINS5_IJSD_SD_SD_EEENS5_IJNSA_ILi0EEESU_SU_EEEEENS5_IJNS4_10UnderscoreESX_SX_EEEEENS4_28SM100_TMA_2SM_LOAD_MULTICASTENS4_14ComposedLayoutINS4_7SwizzleILi3ELi4ELi3EEENS4_18smem_ptr_flag_bitsILi8EEENSS_INS5_IJNSA_ILi8EEESG_EEENS5_IJSG_SD_EEEEEEEvNS4_8identityENS4_18SM100_TMA_2SM_LOADES1A_vS1B_EENS_8epilogue10collective18CollectiveEpilogueINS1E_23Sm100TmaWarpSpecializedILi1ELi1ELi32ELb0ELb0EEEJNS5_IJSH_SH_SG_EEENS5_IJNSS_ISH_SD_EES1K_EEEaSJ_aSJ_NS1E_6fusion15FusionCallbacksIS1I_NS1M_17LinearCombinationIaiaiLNS_15FloatRoundStyleE2EEES1J_S1L_JEEENS4_5SM1004TMEM4LOAD26SM100_TMEM_LOAD_32dp32b32xENS4_13SM90_TMA_LOADENS11_INS12_ILi2ELi4ELi3EEES15_NSS_INS5_IJS16_SH_EEENS5_IJSH_SD_EEEEEEENS4_39AutoVectorizingCopyWithAssumedAlignmentILi128EEENS4_14SM90_TMA_STOREES21_S23_S23_EEEvvEEEEvNT_6ParamsE)
        /*0008*/ 	.word	0x0000005b


	//----- nvinfo : EIATTR_FRAME_SIZE
	.align		4
.L_19:
        /*000c*/ 	.byte	0x04, 0x11
        /*000e*/ 	.short	(.L_21 - .L_20)
	.align		4
.L_20:
        /*0010*/ 	.word	index@($__internal_2_$__cuda_sm10x_tcgen05_guardrail_trap_unallocated_columns_being_dealloced)
        /*0014*/ 	.word	0x00000000


	//----- nvinfo : EIATTR_FRAME_SIZE
	.align		4
.L_21:
        /*0018*/ 	.byte	0x04, 0x11
        /*001a*/ 	.short	(.L_23 - .L_22)
	.align		4
.L_22:
        /*001c*/ 	.word	index@($__internal_1_$__cuda_sm10x_tcgen05_guardrail_trap_phase_invalid_during_alloc)
        /*0020*/ 	.word	0x00000000


	//----- nvinfo : EIATTR_FRAME_SIZE
	.align		4
.L_23:
        /*0024*/ 	.byte	0x04, 0x11
        /*0026*/ 	.short	(.L_25 - .L_24)
	.align		4
.L_24:
        /*0028*/ 	.word	index@($__internal_0_$__cuda_sm10x_tcgen05_guardrail_trap_col_being_dealloced_not_returned_by_alloc)
        /*002c*/ 	.word	0x00000000


	//----- nvinfo : EIATTR_FRAME_SIZE
	.align		4
.L_25:
        /*0030*/ 	.byte	0x04, 0x11
        /*0032*/ 	.short	(.L_27 - .L_26)
	.align		4
.L_26:
        /*0034*/ 	.word	index@(_ZN7cutlass13device_kernelINS_4gemm6kernel13GemmUniversalIN4cute5tupleIJiiiiEEENS1_10collective13CollectiveMmaINS1_35MainloopSm100TmaUmmaWarpSpecializedILi18ELi2ELi4ENS5_IJNS4_1CILi2EEENSA_ILi4EEENSA_ILi1EEEEEEEENS5_IJNSA_ILi128EEENSA_ILi64EEESG_EEEaNS5_IJlSD_lEEEaSJ_NS4_8TiledMMAINS4_8MMA_AtomIJNS4_21SM100_MMA_S8_2x1SM_SSIaaiLi128ELi64ELNS4_4UMMA5MajorE0ELSO_0ELNSN_8SaturateE0EEEEEENS4_6LayoutINS5_IJSD_SD_SD_EEENS5_IJNSA_ILi0EEESU_SU_EEEEENS5_IJNS4_10UnderscoreESX_SX_EEEEENS4_28SM100_TMA_2SM_LOAD_MULTICASTENS4_14ComposedLayoutINS4_7SwizzleILi3ELi4ELi3EEENS4_18smem_ptr_flag_bitsILi8EEENSS_INS5_IJNSA_ILi8EEESG_EEENS5_IJSG_SD_EEEEEEEvNS4_8identityENS4_18SM100_TMA_2SM_LOADES1A_vS1B_EENS_8epilogue10collective18CollectiveEpilogueINS1E_23Sm100TmaWarpSpecializedILi1ELi1ELi32ELb0ELb0EEEJNS5_IJSH_SH_SG_EEENS5_IJNSS_ISH_SD_EES1K_EEEaSJ_aSJ_NS1E_6fusion15FusionCallbacksIS1I_NS1M_17LinearCombinationIaiaiLNS_15FloatRoundStyleE2EEES1J_S1L_JEEENS4_5SM1004TMEM4LOAD26SM100_TMEM_LOAD_32dp32b32xENS4_13SM90_TMA_LOADENS11_INS12_ILi2ELi4ELi3EEES15_NSS_INS5_IJS16_SH_EEENS5_IJSH_SD_EEEEEEENS4_39AutoVectorizingCopyWithAssumedAlignmentILi128EEENS4_14SM90_TMA_STOREES21_S23_S23_EEEvvEEEEvNT_6ParamsE)
        /*0038*/ 	.word	0x00000000


	//----- nvinfo : EIATTR_MIN_STACK_SIZE
	.align		4
.L_27:
        /*003c*/ 	.byte	0x04, 0x12
        /*003e*/ 	.short	(.L_29 - .L_28)
	.align		4
.L_28:
        /*0040*/ 	.word	index@(_ZN7cutlass13device_kernelINS_4gemm6kernel13GemmUniversalIN4cute5tupleIJiiiiEEENS1_10collective13CollectiveMmaINS1_35MainloopSm100TmaUmmaWarpSpecializedILi18ELi2ELi4ENS5_IJNS4_1CILi2EEENSA_ILi4EEENSA_ILi1EEEEEEEENS5_IJNSA_ILi128EEENSA_ILi64EEESG_EEEaNS5_IJlSD_lEEEaSJ_NS4_8TiledMMAINS4_8MMA_AtomIJNS4_21SM100_MMA_S8_2x1SM_SSIaaiLi128ELi64ELNS4_4UMMA5MajorE0ELSO_0ELNSN_8SaturateE0EEEEEENS4_6LayoutINS5_IJSD_SD_SD_EEENS5_IJNSA_ILi0EEESU_SU_EEEEENS5_IJNS4_10UnderscoreESX_SX_EEEEENS4_28SM100_TMA_2SM_LOAD_MULTICASTENS4_14ComposedLayoutINS4_7SwizzleILi3ELi4ELi3EEENS4_18smem_ptr_flag_bitsILi8EEENSS_INS5_IJNSA_ILi8EEESG_EEENS5_IJSG_SD_EEEEEEEvNS4_8identityENS4_18SM100_TMA_2SM_LOADES1A_vS1B_EENS_8epilogue10collective18CollectiveEpilogueINS1E_23Sm100TmaWarpSpecializedILi1ELi1ELi32ELb0ELb0EEEJNS5_IJSH_SH_SG_EEENS5_IJNSS_ISH_SD_EES1K_EEEaSJ_aSJ_NS1E_6fusion15FusionCallbacksIS1I_NS1M_17LinearCombinationIaiaiLNS_15FloatRoundStyleE2EEES1J_S1L_JEEENS4_5SM1004TMEM4LOAD26SM100_TMEM_LOAD_32dp32b32xENS4_13SM90_TMA_LOADENS11_INS12_ILi2ELi4ELi3EEES15_NSS_INS5_IJS16_SH_EEENS5_IJSH_SD_EEEEEEENS4_39AutoVectorizingCopyWithAssumedAlignmentILi128EEENS4_14SM90_TMA_STOREES21_S23_S23_EEEvvEEEEvNT_6ParamsE)
        /*0044*/ 	.word	0x00000000
.L_29:


//--------------------- .nv.compat                --------------------------
	.section	.nv.compat,"",@"SHT_CUDA_COMPAT_INFO"
	.align	4
        /*0000*/ 	.byte	0x02, 0x09, 0x01, 0x00, 0x02, 0x02, 0x03, 0x00, 0x02, 0x05, 0x06, 0x00, 0x03, 0x07, 0x01, 0x01
        /*0010*/ 	.byte	0x02, 0x03, 0x01, 0x00, 0x02, 0x06, 0x01, 0x00, 0x04, 0x0b, 0x08, 0x00, 0x01, 0x00, 0x00, 0x00
        /*0020*/ 	.byte	0x00, 0x00, 0x00, 0x00


//--------------------- .nv.info._ZN7cutlass13device_kernelINS_4gemm6kernel13GemmUniversalIN4cute5tupleIJiiiiEEENS1_10collective13CollectiveMmaINS1_35MainloopSm100TmaUmmaWarpSpecializedILi18ELi2ELi4ENS5_IJNS4_1CILi2EEENSA_ILi4EEENSA_ILi1EEEEEEEENS5_IJNSA_ILi128EEENSA_ILi64EEESG_EEEaNS5_IJlSD_lEEEaSJ_NS4_8TiledMMAINS4_8MMA_AtomIJNS4_21SM100_MMA_S8_2x1SM_SSIaaiLi128ELi64ELNS4_4UMMA5MajorE0ELSO_0ELNSN_8SaturateE0EEEEEENS4_6LayoutINS5_IJSD_SD_SD_EEENS5_IJNSA_ILi0EEESU_SU_EEEEENS5_IJNS4_10UnderscoreESX_SX_EEEEENS4_28SM100_TMA_2SM_LOAD_MULTICASTENS4_14ComposedLayoutINS4_7SwizzleILi3ELi4ELi3EEENS4_18smem_ptr_flag_bitsILi8EEENSS_INS5_IJNSA_ILi8EEESG_EEENS5_IJSG_SD_EEEEEEEvNS4_8identityENS4_18SM100_TMA_2SM_LOADES1A_vS1B_EENS_8epilogue10collective18CollectiveEpilogueINS1E_23Sm100TmaWarpSpecializedILi1ELi1ELi32ELb0ELb0EEEJNS5_IJSH_SH_SG_EEENS5_IJNSS_ISH_SD_EES1K_EEEaSJ_aSJ_NS1E_6fusion15FusionCallbacksIS1I_NS1M_17LinearCombinationIaiaiLNS_15FloatRoundStyleE2EEES1J_S1L_JEEENS4_5SM1004TMEM4LOAD26SM100_TMEM_LOAD_32dp32b32xENS4_13SM90_TMA_LOADENS11_INS12_ILi2ELi4ELi3EEES15_NSS_INS5_IJS16_SH_EEENS5_IJSH_SD_EEEEEEENS4_39AutoVectorizingCopyWithAssumedAlignmentILi128EEENS4_14SM90_TMA_STOREES21_S23_S23_EEEvvEEEEvNT_6ParamsE --------------------------
	.section	.nv.info._ZN7cutlass13device_kernelINS_4gemm6kernel13GemmUniversalIN4cute5tupleIJiiiiEEENS1_10collective13CollectiveMmaINS1_35MainloopSm100TmaUmmaWarpSpecializedILi18ELi2ELi4ENS5_IJNS4_1CILi2EEENSA_ILi4EEENSA_ILi1EEEEEEEENS5_IJNSA_ILi128EEENSA_ILi64EEESG_EEEaNS5_IJlSD_lEEEaSJ_NS4_8TiledMMAINS4_8MMA_AtomIJNS4_21SM100_MMA_S8_2x1SM_SSIaaiLi128ELi64ELNS4_4UMMA5MajorE0ELSO_0ELNSN_8SaturateE0EEEEEENS4_6LayoutINS5_IJSD_SD_SD_EEENS5_IJNSA_ILi0EEESU_SU_EEEEENS5_IJNS4_10UnderscoreESX_SX_EEEEENS4_28SM100_TMA_2SM_LOAD_MULTICASTENS4_14ComposedLayoutINS4_7SwizzleILi3ELi4ELi3EEENS4_18smem_ptr_flag_bitsILi8EEENSS_INS5_IJNSA_ILi8EEESG_EEENS5_IJSG_SD_EEEEEEEvNS4_8identityENS4_18SM100_TMA_2SM_LOADES1A_vS1B_EENS_8epilogue10collective18CollectiveEpilogueINS1E_23Sm100TmaWarpSpecializedILi1ELi1ELi32ELb0ELb0EEEJNS5_IJSH_SH_SG_EEENS5_IJNSS_ISH_SD_EES1K_EEEaSJ_aSJ_NS1E_6fusion15FusionCallbacksIS1I_NS1M_17LinearCombinationIaiaiLNS_15FloatRoundStyleE2EEES1J_S1L_JEEENS4_5SM1004TMEM4LOAD26SM100_TMEM_LOAD_32dp32b32xENS4_13SM90_TMA_LOADENS11_INS12_ILi2ELi4ELi3EEES15_NSS_INS5_IJS16_SH_EEENS5_IJSH_SD_EEEEEEENS4_39AutoVectorizingCopyWithAssumedAlignmentILi128EEENS4_14SM90_TMA_STOREES21_S23_S23_EEEvvEEEEvNT_6ParamsE,"",@"SHT_CUDA_INFO"
	.sectionflags	@""
	.align	4


	//----- nvinfo : EIATTR_CUDA_API_VERSION
	.align		4
        /*0000*/ 	.byte	0x04, 0x37
        /*0002*/ 	.short	(.L_31 - .L_30)
.L_30:
        /*0004*/ 	.word	0x00000082


	//----- nvinfo : EIATTR_KPARAM_INFO
	.align		4
.L_31:
        /*0008*/ 	.byte	0x04, 0x17
        /*000a*/ 	.short	(.L_33 - .L_32)
.L_32:
        /*000c*/ 	.word	0x00000000
        /*0010*/ 	.short	0x0000
        /*0012*/ 	.short	0x0000
        /*0014*/ 	.byte	0x00, 0xf0, 0x01, 0x20


	//----- nvinfo : EIATTR_AT_ENTRY_FRAGMENTS
	.align		4
.L_33:
        /*0018*/ 	.byte	0x04, 0x4f
        /*001a*/ 	.short	(.L_35 - .L_34)


	//   ....[0]....
.L_34:
        /*001c*/ 	.word	0x00000007


	//----- nvinfo : EIATTR_RESERVED_SMEM_USED
	.align		4
.L_35:
        /*0020*/ 	.byte	0x01, 0x41
	.zero		2


	//----- nvinfo : EIATTR_SPARSE_MMA_MASK
	.align		4
        /*0024*/ 	.byte	0x03, 0x50
        /*0026*/ 	.short	0x0000


	//----- nvinfo : EIATTR_TCGEN05_2CTA_USED
	.align		4
        /*0028*/ 	.byte	0x01, 0x52
	.zero		2


	//----- nvinfo : EIATTR_MAXREG_COUNT
	.align		4
        /*002c*/ 	.byte	0x03, 0x1b
        /*002e*/ 	.short	0x00ff


	//----- nvinfo : EIATTR_NUM_BARRIERS
	.align		4
        /*0030*/ 	.byte	0x02, 0x4c
        /*0032*/ 	.byte	0x07
	.zero		1


	//----- nvinfo : EIATTR_EXTERNS
	.align		4
        /*0034*/ 	.byte	0x04, 0x0f
        /*0036*/ 	.short	(.L_37 - .L_36)


	//   ....[0]....
	.align		4
.L_36:
        /*0038*/ 	.word	index@(__assertfail)


	//----- nvinfo : EIATTR_MERCURY_ISA_VERSION
	.align		4
.L_37:
        /*003c*/ 	.byte	0x03, 0x5f
        /*003e*/ 	.short	0x0101


	//----- nvinfo : EIATTR_INT_WARP_WIDE_INSTR_OFFSETS
	.align		4
        /*0040*/ 	.byte	0x04, 0x31
        /*0042*/ 	.short	(.L_39 - .L_38)


	//   ....[0]....
.L_38:
        /*0044*/ 	.word	0x00000ee0


	//   ....[1]....
        /*0048*/ 	.word	0x00000f80


	//   ....[2]....
        /*004c*/ 	.word	0x00004b60


	//   ....[3]....
        /*0050*/ 	.word	0x00004b90


	//   ....[4]....
        /*0054*/ 	.word	0x00004be0


	//   ....[5]....
        /*0058*/ 	.word	0x00005670


	//   ....[6]....
        /*005c*/ 	.word	0x00005720


	//----- nvinfo : EIATTR_COOP_GROUP_MASK_REGIDS
	.align		4
.L_39:
        /*0060*/ 	.byte	0x04, 0x29
        /*0062*/ 	.short	(.L_41 - .L_40)


	//   ....[0]....
.L_40:
        /*0064*/ 	.word	0xffffffff


	//   ....[1]....
        /*0068*/ 	.word	0xffffffff


	//   ....[2]....
        /*006c*/ 	.word	0xffffffff


	//   ....[3]....
        /*0070*/ 	.word	0xffffffff


	//   ....[4]....
        /*0074*/ 	.word	0xffffffff


	//   ....[5]....
        /*0078*/ 	.word	0xffffffff


	//   ....[6]....
        /*007c*/ 	.word	0xffffffff


	//   ....[7]....
        /*0080*/ 	.word	0xffffffff


	//   ....[8]....
        /*0084*/ 	.word	0xffffffff


	//   ....[9]....
        /*0088*/ 	.word	0xffffffff


	//   ....[10]....
        /*008c*/ 	.word	0xffffffff


	//   ....[11]....
        /*0090*/ 	.word	0xffffffff


	//   ....[12]....
        /*0094*/ 	.word	0xffffffff


	//   ....[13]....
        /*0098*/ 	.word	0xffffffff


	//----- nvinfo : EIATTR_COOP_GROUP_INSTR_OFFSETS
	.align		4
.L_41:
        /*009c*/ 	.byte	0x04, 0x28
        /*009e*/ 	.short	(.L_43 - .L_42)


	//   ....[0]....
.L_42:
        /*00a0*/ 	.word	0x000000c0


	//   ....[1]....
        /*00a4*/ 	.word	0x00000500


	//   ....[2]....
        /*00a8*/ 	.word	0x000008b0


	//   ....[3]....
        /*00ac*/ 	.word	0x000009e0


	//   ....[4]....
        /*00b0*/ 	.word	0x00000ad0


	//   ....[5]....
        /*00b4*/ 	.word	0x00000c30


	//   ....[6]....
        /*00b8*/ 	.word	0x00000dc0


	//   ....[7]....
        /*00bc*/ 	.word	0x00001000


	//   ....[8]....
        /*00c0*/ 	.word	0x00002350


	//   ....[9]....
        /*00c4*/ 	.word	0x00003950


	//   ....[10]....
        /*00c8*/ 	.word	0x00003e20


	//   ....[11]....
        /*00cc*/ 	.word	0x00003e50


	//   ....[12]....
        /*00d0*/ 	.word	0x00004a70


	//   ....[13]....
        /*00d4*/ 	.word	0x00004c80


	//----- nvinfo : EIATTR_VRC_CTA_INIT_COUNT
	.align		4
.L_43:
        /*00d8*/ 	.byte	0x02, 0x4a
        /*00da*/ 	.byte	0x80
	.zero		1


	//----- nvinfo : EIATTR_SYSCALL_OFFSETS
	.align		4
        /*00dc*/ 	.byte	0x04, 0x46
        /*00de*/ 	.short	(.L_45 - .L_44)


	//   ....[0]....
.L_44:
        /*00e0*/ 	.word	0x000061f0


	//   ....[1]....
        /*00e4*/ 	.word	0x00006330


	//   ....[2]....
        /*00e8*/ 	.word	0x00006a50


	//----- nvinfo : EIATTR_MBARRIER_INSTR_OFFSETS
	.align		4
.L_45:
        /*00ec*/ 	.byte	0x04, 0x39
        /*00ee*/ 	.short	(.L_47 - .L_46)


	//   ....[0]....
.L_46:
        /*00f0*/ 	.word	0x00000650
        /*00f4*/ 	.word	0x000000ff
        /*00f8*/ 	.word	0x00000000
        /*00fc*/ 	.short	0x0100
        /*00fe*/ 	.byte	0x06
	.zero		1


	//   ....[1]....
        /*0100*/ 	.word	0x00000660
        /*0104*/ 	.word	0x000000ff
        /*0108*/ 	.word	0x00000090
        /*010c*/ 	.short	0x0100
        /*010e*/ 	.byte	0x06
	.zero		1


	//   ....[2]....
        /*0110*/ 	.word	0x00000670
        /*0114*/ 	.word	0x000000ff
        /*0118*/ 	.word	0x00000008
        /*011c*/ 	.short	0x0100
        /*011e*/ 	.byte	0x06
	.zero		1


	//   ....[3]....
        /*0120*/ 	.word	0x00000680
        /*0124*/ 	.word	0x000000ff
        /*0128*/ 	.word	0x00000098
        /*012c*/ 	.short	0x0100
        /*012e*/ 	.byte	0x06
	.zero		1


	//   ....[4]....
        /*0130*/ 	.word	0x00000690
        /*0134*/ 	.word	0x000000ff
        /*0138*/ 	.word	0x00000010
        /*013c*/ 	.short	0x0100
        /*013e*/ 	.byte	0x06
	.zero		1


	//   ....[5]....
        /*0140*/ 	.word	0x000006a0
        /*0144*/ 	.word	0x000000ff
        /*0148*/ 	.word	0x000000a0
        /*014c*/ 	.short	0x0100
        /*014e*/ 	.byte	0x06
	.zero		1


	//   ....[6]....
        /*0150*/ 	.word	0x000006b0
        /*0154*/ 	.word	0x000000ff
        /*0158*/ 	.word	0x00000018
        /*015c*/ 	.short	0x0100
        /*015e*/ 	.byte	0x06
	.zero		1


	//   ....[7]....
        /*0160*/ 	.word	0x000006c0
        /*0164*/ 	.word	0x000000ff
        /*0168*/ 	.word	0x000000a8
        /*016c*/ 	.short	0x0100
        /*016e*/ 	.byte	0x06
	.zero		1


	//   ....[8]....
        /*0170*/ 	.word	0x000006d0
        /*0174*/ 	.word	0x000000ff
        /*0178*/ 	.word	0x00000020
        /*017c*/ 	.short	0x0100
        /*017e*/ 	.byte	0x06
	.zero		1


	//   ....[9]....
        /*0180*/ 	.word	0x000006e0
        /*0184*/ 	.word	0x000000ff
        /*0188*/ 	.word	0x000000b0
        /*018c*/ 	.short	0x0100
        /*018e*/ 	.byte	0x06
	.zero		1


	//   ....[10]....
        /*0190*/ 	.word	0x000006f0
        /*0194*/ 	.word	0x000000ff
        /*0198*/ 	.word	0x00000028
        /*019c*/ 	.short	0x0100
        /*019e*/ 	.byte	0x06
	.zero		1


	//   ....[11]....
        /*01a0*/ 	.word	0x00000700
        /*01a4*/ 	.word	0x000000ff
        /*01a8*/ 	.word	0x000000b8
        /*01ac*/ 	.short	0x0100
        /*01ae*/ 	.byte	0x06
	.zero		1


	//   ....[12]....
        /*01b0*/ 	.word	0x00000710
        /*01b4*/ 	.word	0x000000ff
        /*01b8*/ 	.word	0x00000030
        /*01bc*/ 	.short	0x0100
        /*01be*/ 	.byte	0x06
	.zero		1


	//   ....[13]....
        /*01c0*/ 	.word	0x00000720
        /*01c4*/ 	.word	0x000000ff
        /*01c8*/ 	.word	0x000000c0
        /*01cc*/ 	.short	0x0100
        /*01ce*/ 	.byte	0x06
	.zero		1


	//   ....[14]....
        /*01d0*/ 	.word	0x00000730
        /*01d4*/ 	.word	0x000000ff
        /*01d8*/ 	.word	0x00000038
        /*01dc*/ 	.short	0x0100
        /*01de*/ 	.byte	0x06
	.zero		1


	//   ....[15]....
        /*01e0*/ 	.word	0x00000740
        /*01e4*/ 	.word	0x000000ff
        /*01e8*/ 	.word	0x000000c8
        /*01ec*/ 	.short	0x0100
        /*01ee*/ 	.byte	0x06
	.zero		1


	//   ....[16]....
        /*01f0*/ 	.word	0x00000750
        /*01f4*/ 	.word	0x000000ff
        /*01f8*/ 	.word	0x00000040
        /*01fc*/ 	.short	0x0100
        /*01fe*/ 	.byte	0x06
	.zero		1


	//   ....[17]....
        /*0200*/ 	.word	0x00000760
        /*0204*/ 	.word	0x000000ff
        /*0208*/ 	.word	0x000000d0
        /*020c*/ 	.short	0x0100
        /*020e*/ 	.byte	0x06
	.zero		1


	//   ....[18]....
        /*0210*/ 	.word	0x00000770
        /*0214*/ 	.word	0x000000ff
        /*0218*/ 	.word	0x00000048
        /*021c*/ 	.short	0x0100
        /*021e*/ 	.byte	0x06
	.zero		1


	//   ....[19]....
        /*0220*/ 	.word	0x00000780
        /*0224*/ 	.word	0x000000ff
        /*0228*/ 	.word	0x000000d8
        /*022c*/ 	.short	0x0100
        /*022e*/ 	.byte	0x06
	.zero		1


	//   ....[20]....
        /*0230*/ 	.word	0x00000790
        /*0234*/ 	.word	0x000000ff
        /*0238*/ 	.word	0x00000050
        /*023c*/ 	.short	0x0100
        /*023e*/ 	.byte	0x06
	.zero		1


	//   ....[21]....
        /*0240*/ 	.word	0x000007a0
        /*0244*/ 	.word	0x000000ff
        /*0248*/ 	.word	0x000000e0
        /*024c*/ 	.short	0x0100
        /*024e*/ 	.byte	0x06
	.zero		1


	//   ....[22]....
        /*0250*/ 	.word	0x000007b0
        /*0254*/ 	.word	0x000000ff
        /*0258*/ 	.word	0x00000058
        /*025c*/ 	.short	0x0100
        /*025e*/ 	.byte	0x06
	.zero		1


	//   ....[23]....
        /*0260*/ 	.word	0x000007c0
        /*0264*/ 	.word	0x000000ff
        /*0268*/ 	.word	0x000000e8
        /*026c*/ 	.short	0x0100
        /*026e*/ 	.byte	0x06
	.zero		1


	//   ....[24]....
        /*0270*/ 	.word	0x000007d0
        /*0274*/ 	.word	0x000000ff
        /*0278*/ 	.word	0x00000060
        /*027c*/ 	.short	0x0100
        /*027e*/ 	.byte	0x06
	.zero		1


	//   ....[25]....
        /*0280*/ 	.word	0x000007e0
        /*0284*/ 	.word	0x000000ff
        /*0288*/ 	.word	0x000000f0
        /*028c*/ 	.short	0x0100
        /*028e*/ 	.byte	0x06
	.zero		1


	//   ....[26]....
        /*0290*/ 	.word	0x000007f0
        /*0294*/ 	.word	0x000000ff
        /*0298*/ 	.word	0x00000068
        /*029c*/ 	.short	0x0100
        /*029e*/ 	.byte	0x06
	.zero		1


	//   ....[27]....
        /*02a0*/ 	.word	0x00000800
        /*02a4*/ 	.word	0x000000ff
        /*02a8*/ 	.word	0x000000f8
        /*02ac*/ 	.short	0x0100
        /*02ae*/ 	.byte	0x06
	.zero		1


	//   ....[28]....
        /*02b0*/ 	.word	0x00000810
        /*02b4*/ 	.word	0x000000ff
        /*02b8*/ 	.word	0x00000070
        /*02bc*/ 	.short	0x0100
        /*02be*/ 	.byte	0x06
	.zero		1


	//   ....[29]....
        /*02c0*/ 	.word	0x00000820
        /*02c4*/ 	.word	0x000000ff
        /*02c8*/ 	.word	0x00000100
        /*02cc*/ 	.short	0x0100
        /*02ce*/ 	.byte	0x06
	.zero		1


	//   ....[30]....
        /*02d0*/ 	.word	0x00000830
        /*02d4*/ 	.word	0x000000ff
        /*02d8*/ 	.word	0x00000078
        /*02dc*/ 	.short	0x0100
        /*02de*/ 	.byte	0x06
	.zero		1


	//   ....[31]....
        /*02e0*/ 	.word	0x00000840
        /*02e4*/ 	.word	0x000000ff
        /*02e8*/ 	.word	0x00000108
        /*02ec*/ 	.short	0x0100
        /*02ee*/ 	.byte	0x06
	.zero		1


	//   ....[32]....
        /*02f0*/ 	.word	0x00000850
        /*02f4*/ 	.word	0x000000ff
        /*02f8*/ 	.word	0x00000080
        /*02fc*/ 	.short	0x0100
        /*02fe*/ 	.byte	0x06
	.zero		1


	//   ....[33]....
        /*0300*/ 	.word	0x00000860
        /*0304*/ 	.word	0x000000ff
        /*0308*/ 	.word	0x00000110
        /*030c*/ 	.short	0x0100
        /*030e*/ 	.byte	0x06
	.zero		1


	//   ....[34]....
        /*0310*/ 	.word	0x00000870
        /*0314*/ 	.word	0x000000ff
        /*0318*/ 	.word	0x00000088
        /*031c*/ 	.short	0x0100
        /*031e*/ 	.byte	0x06
	.zero		1


	//   ....[35]....
        /*0320*/ 	.word	0x00000880
        /*0324*/ 	.word	0x000000ff
        /*0328*/ 	.word	0x00000118
        /*032c*/ 	.short	0x0100
        /*032e*/ 	.byte	0x06
	.zero		1


	//   ....[36]....
        /*0330*/ 	.word	0x000009b0
        /*0334*/ 	.word	0x000000ff
        /*0338*/ 	.word	0x00000120
        /*033c*/ 	.short	0x0100
        /*033e*/ 	.byte	0x06
	.zero		1


	//   ....[37]....
        /*0340*/ 	.word	0x000009c0
        /*0344*/ 	.word	0x000000ff
        /*0348*/ 	.word	0x00000128
        /*034c*/ 	.short	0x0100
        /*034e*/ 	.byte	0x06
	.zero		1


	//   ....[38]....
        /*0350*/ 	.word	0x00000aa0
        /*0354*/ 	.word	0x000000ff
        /*0358*/ 	.word	0x00000130
        /*035c*/ 	.short	0x0100
        /*035e*/ 	.byte	0x05
	.zero		1


	//   ....[39]....
        /*0360*/ 	.word	0x00000ab0
        /*0364*/ 	.word	0x000000ff
        /*0368*/ 	.word	0x00000138
        /*036c*/ 	.short	0x0100
        /*036e*/ 	.byte	0x05
	.zero		1


	//   ....[40]....
        /*0370*/ 	.word	0x00000be0
        /*0374*/ 	.word	0x000000ff
        /*0378*/ 	.word	0x00000140
        /*037c*/ 	.short	0x0100
        /*037e*/ 	.byte	0x05
	.zero		1


	//   ....[41]....
        /*0380*/ 	.word	0x00000bf0
        /*0384*/ 	.word	0x000000ff
        /*0388*/ 	.word	0x00000150
        /*038c*/ 	.short	0x0100
        /*038e*/ 	.byte	0x05
	.zero		1


	//   ....[42]....
        /*0390*/ 	.word	0x00000c00
        /*0394*/ 	.word	0x000000ff
        /*0398*/ 	.word	0x00000148
        /*039c*/ 	.short	0x0100
        /*039e*/ 	.byte	0x05
	.zero		1


	//   ....[43]....
        /*03a0*/ 	.word	0x00000c10
        /*03a4*/ 	.word	0x000000ff
        /*03a8*/ 	.word	0x00000158
        /*03ac*/ 	.short	0x0100
        /*03ae*/ 	.byte	0x05
	.zero		1


	//   ....[44]....
        /*03b0*/ 	.word	0x00000d30
        /*03b4*/ 	.word	0x000000ff
        /*03b8*/ 	.word	0x00000160
        /*03bc*/ 	.short	0x0100
        /*03be*/ 	.byte	0x06
	.zero		1


	//   ....[45]....
        /*03c0*/ 	.word	0x00000d40
        /*03c4*/ 	.word	0x000000ff
        /*03c8*/ 	.word	0x00000180
        /*03cc*/ 	.short	0x0100
        /*03ce*/ 	.byte	0x06
	.zero		1


	//   ....[46]....
        /*03d0*/ 	.word	0x00000d50
        /*03d4*/ 	.word	0x000000ff
        /*03d8*/ 	.word	0x00000168
        /*03dc*/ 	.short	0x0100
        /*03de*/ 	.byte	0x06
	.zero		1


	//   ....[47]....
        /*03e0*/ 	.word	0x00000d60
        /*03e4*/ 	.word	0x000000ff
        /*03e8*/ 	.word	0x00000188
        /*03ec*/ 	.short	0x0100
        /*03ee*/ 	.byte	0x06
	.zero		1


	//   ....[48]....
        /*03f0*/ 	.word	0x00000d70
        /*03f4*/ 	.word	0x000000ff
        /*03f8*/ 	.word	0x00000170
        /*03fc*/ 	.short	0x0100
        /*03fe*/ 	.byte	0x06
	.zero		1


	//   ....[49]....
        /*0400*/ 	.word	0x00000d80
        /*0404*/ 	.word	0x000000ff
        /*0408*/ 	.word	0x00000190
        /*040c*/ 	.short	0x0100
        /*040e*/ 	.byte	0x06
	.zero		1


	//   ....[50]....
        /*0410*/ 	.word	0x00000d90
        /*0414*/ 	.word	0x000000ff
        /*0418*/ 	.word	0x00000178
        /*041c*/ 	.short	0x0100
        /*041e*/ 	.byte	0x06
	.zero		1


	//   ....[51]....
        /*0420*/ 	.word	0x00000da0
        /*0424*/ 	.word	0x000000ff
        /*0428*/ 	.word	0x00000198
        /*042c*/ 	.short	0x0100
        /*042e*/ 	.byte	0x06
	.zero		1


	//   ....[52]....
        /*0430*/ 	.word	0x00000e90
        /*0434*/ 	.word	0x000000ff
        /*0438*/ 	.word	0x000001a0
        /*043c*/ 	.short	0x0100
        /*043e*/ 	.byte	0x05
	.zero		1


	//   ....[53]....
        /*0440*/ 	.word	0x00000ea0
        /*0444*/ 	.word	0x000000ff
        /*0448*/ 	.word	0x000001b0
        /*044c*/ 	.short	0x0100
        /*044e*/ 	.byte	0x05
	.zero		1


	//   ....[54]....
        /*0450*/ 	.word	0x00000eb0
        /*0454*/ 	.word	0x000000ff
        /*0458*/ 	.word	0x000001a8
        /*045c*/ 	.short	0x0100
        /*045e*/ 	.byte	0x05
	.zero		1


	//   ....[55]....
        /*0460*/ 	.word	0x00000ec0
        /*0464*/ 	.word	0x000000ff
        /*0468*/ 	.word	0x000001b8
        /*046c*/ 	.short	0x0100
        /*046e*/ 	.byte	0x05
	.zero		1


	//   ....[56]....
        /*0470*/ 	.word	0x00000fc0
        /*0474*/ 	.word	0x000000ff
        /*0478*/ 	.word	0x000001c0
        /*047c*/ 	.short	0x0100
        /*047e*/ 	.byte	0x04
	.zero		1


	//   ....[57]....
        /*0480*/ 	.word	0x00001b70
        /*0484*/ 	.word	0x00000000
        /*0488*/ 	.word	0x000001b0
        /*048c*/ 	.short	0x010a
        /*048e*/ 	.byte	0xff
	.zero		1


	//   ....[58]....
        /*0490*/ 	.word	0x00001ba0
        /*0494*/ 	.word	0x00000000
        /*0498*/ 	.word	0x000001a0
        /*049c*/ 	.short	0x0101
        /*049e*/ 	.byte	0xff
	.zero		1


	//   ....[59]....
        /*04a0*/ 	.word	0x00001c80
        /*04a4*/ 	.word	0x000000ff
        /*04a8*/ 	.word	0x00000090
        /*04ac*/ 	.short	0x010a
        /*04ae*/ 	.byte	0x04
	.zero		1


	//   ....[60]....
        /*04b0*/ 	.word	0x00001d30
        /*04b4*/ 	.word	0x000000ff
        /*04b8*/ 	.word	0x00000090
        /*04bc*/ 	.short	0x010a
        /*04be*/ 	.byte	0x21
	.zero		1


	//   ....[61]....
        /*04c0*/ 	.word	0x00001ef0
        /*04c4*/ 	.word	0x000000ff
        /*04c8*/ 	.word	0x00000090
        /*04cc*/ 	.short	0x010a
        /*04ce*/ 	.byte	0x04
	.zero		1


	//   ....[62]....
        /*04d0*/ 	.word	0x00001ff0
        /*04d4*/ 	.word	0x000000ff
        /*04d8*/ 	.word	0x00000138
        /*04dc*/ 	.short	0x0101
        /*04de*/ 	.byte	0x1a
	.zero		1


	//   ....[63]....
        /*04e0*/ 	.word	0x00002010
        /*04e4*/ 	.word	0x000000ff
        /*04e8*/ 	.word	0x00000090
        /*04ec*/ 	.short	0x010a
        /*04ee*/ 	.byte	0x05
	.zero		1


	//   ....[64]....
        /*04f0*/ 	.word	0x00002090
        /*04f4*/ 	.word	0x000000ff
        /*04f8*/ 	.word	0x00000090
        /*04fc*/ 	.short	0x010a
        /*04fe*/ 	.byte	0x11
	.zero		1


	//   ....[65]....
        /*0500*/ 	.word	0x00002220
        /*0504*/ 	.word	0x000000ff
        /*0508*/ 	.word	0x00000090
        /*050c*/ 	.short	0x010a
        /*050e*/ 	.byte	0x06
	.zero		1


	//   ....[66]....
        /*0510*/ 	.word	0x00002380
        /*0514*/ 	.word	0x00000003
        /*0518*/ 	.word	0x00000140
        /*051c*/ 	.short	0x010a
        /*051e*/ 	.byte	0xff
	.zero		1


	//   ....[67]....
        /*0520*/ 	.word	0x000024d0
        /*0524*/ 	.word	0x00000000
        /*0528*/ 	.word	0x00000000
        /*052c*/ 	.short	0x0101
        /*052e*/ 	.byte	0xff
	.zero		1


	//   ....[68]....
        /*0530*/ 	.word	0x000029f0
        /*0534*/ 	.word	0x000000ff
        /*0538*/ 	.word	0x00000000
        /*053c*/ 	.short	0x010a
        /*053e*/ 	.byte	0x04
	.zero		1


	//   ....[69]....
        /*0540*/ 	.word	0x00002a80
        /*0544*/ 	.word	0x000000ff
        /*0548*/ 	.word	0x00000000
        /*054c*/ 	.short	0x010a
        /*054e*/ 	.byte	0x04
	.zero		1


	//   ....[70]....
        /*0550*/ 	.word	0x00002b10
        /*0554*/ 	.word	0x000000ff
        /*0558*/ 	.word	0x00000000
        /*055c*/ 	.short	0x010a
        /*055e*/ 	.byte	0x04
	.zero		1


	//   ....[71]....
        /*0560*/ 	.word	0x00002ba0
        /*0564*/ 	.word	0x000000ff
        /*0568*/ 	.word	0x00000000
        /*056c*/ 	.short	0x010a
        /*056e*/ 	.byte	0x04
	.zero		1


	//   ....[72]....
        /*0570*/ 	.word	0x00002c30
        /*0574*/ 	.word	0x000000ff
        /*0578*/ 	.word	0x00000000
        /*057c*/ 	.short	0x010a
        /*057e*/ 	.byte	0x04
	.zero		1


	//   ....[73]....
        /*0580*/ 	.word	0x00002cc0
        /*0584*/ 	.word	0x000000ff
        /*0588*/ 	.word	0x00000000
        /*058c*/ 	.short	0x010a
        /*058e*/ 	.byte	0x04
	.zero		1


	//   ....[74]....
        /*0590*/ 	.word	0x00002d50
        /*0594*/ 	.word	0x000000ff
        /*0598*/ 	.word	0x00000000
        /*059c*/ 	.short	0x010a
        /*059e*/ 	.byte	0x04
	.zero		1


	//   ....[75]....
        /*05a0*/ 	.word	0x00002de0
        /*05a4*/ 	.word	0x000000ff
        /*05a8*/ 	.word	0x00000000
        /*05ac*/ 	.short	0x010a
        /*05ae*/ 	.byte	0x04
	.zero		1


	//   ....[76]....
        /*05b0*/ 	.word	0x00002e70
        /*05b4*/ 	.word	0x000000ff
        /*05b8*/ 	.word	0x00000000
        /*05bc*/ 	.short	0x010a
        /*05be*/ 	.byte	0x04
	.zero		1


	//   ....[77]....
        /*05c0*/ 	.word	0x00002f00
        /*05c4*/ 	.word	0x000000ff
        /*05c8*/ 	.word	0x00000000
        /*05cc*/ 	.short	0x010a
        /*05ce*/ 	.byte	0x04
	.zero		1


	//   ....[78]....
        /*05d0*/ 	.word	0x00002f90
        /*05d4*/ 	.word	0x000000ff
        /*05d8*/ 	.word	0x00000000
        /*05dc*/ 	.short	0x010a
        /*05de*/ 	.byte	0x04
	.zero		1


	//   ....[79]....
        /*05e0*/ 	.word	0x00003020
        /*05e4*/ 	.word	0x000000ff
        /*05e8*/ 	.word	0x00000000
        /*05ec*/ 	.short	0x010a
        /*05ee*/ 	.byte	0x04
	.zero		1


	//   ....[80]....
        /*05f0*/ 	.word	0x000030b0
        /*05f4*/ 	.word	0x000000ff
        /*05f8*/ 	.word	0x00000000
        /*05fc*/ 	.short	0x010a
        /*05fe*/ 	.byte	0x04
	.zero		1


	//   ....[81]....
        /*0600*/ 	.word	0x00003140
        /*0604*/ 	.word	0x000000ff
        /*0608*/ 	.word	0x00000000
        /*060c*/ 	.short	0x010a
        /*060e*/ 	.byte	0x04
	.zero		1


	//   ....[82]....
        /*0610*/ 	.word	0x000031d0
        /*0614*/ 	.word	0x000000ff
        /*0618*/ 	.word	0x00000000
        /*061c*/ 	.short	0x010a
        /*061e*/ 	.byte	0x04
	.zero		1


	//   ....[83]....
        /*0620*/ 	.word	0x00003260
        /*0624*/ 	.word	0x000000ff
        /*0628*/ 	.word	0x00000000
        /*062c*/ 	.short	0x010a
        /*062e*/ 	.byte	0x04
	.zero		1


	//   ....[84]....
        /*0630*/ 	.word	0x000032f0
        /*0634*/ 	.word	0x000000ff
        /*0638*/ 	.word	0x00000000
        /*063c*/ 	.short	0x010a
        /*063e*/ 	.byte	0x04
	.zero		1


	//   ....[85]....
        /*0640*/ 	.word	0x00003390
        /*0644*/ 	.word	0x00000000
        /*0648*/ 	.word	0x00000000
        /*064c*/ 	.short	0x010a
        /*064e*/ 	.byte	0xff
	.zero		1


	//   ....[86]....
        /*0650*/ 	.word	0x000034b0
        /*0654*/ 	.word	0x00000002
        /*0658*/ 	.word	0x000001a0
        /*065c*/ 	.short	0x010a
        /*065e*/ 	.byte	0xff
	.zero		1


	//   ....[87]....
        /*0660*/ 	.word	0x00003520
        /*0664*/ 	.word	0x00000002
        /*0668*/ 	.word	0x00000000
        /*066c*/ 	.short	0x0101
        /*066e*/ 	.byte	0xff
	.zero		1


	//   ....[88]....
        /*0670*/ 	.word	0x00003540
        /*0674*/ 	.word	0x000000ff
        /*0678*/ 	.word	0x00000150
        /*067c*/ 	.short	0x010a
        /*067e*/ 	.byte	0x05
	.zero		1


	//   ....[89]....
        /*0680*/ 	.word	0x00003660
        /*0684*/ 	.word	0x00000002
        /*0688*/ 	.word	0x00000140
        /*068c*/ 	.short	0x010a
        /*068e*/ 	.byte	0xff
	.zero		1


	//   ....[90]....
        /*0690*/ 	.word	0x00003760
        /*0694*/ 	.word	0x00000002
        /*0698*/ 	.word	0x00000000
        /*069c*/ 	.short	0x0101
        /*069e*/ 	.byte	0xff
	.zero		1


	//   ....[91]....
        /*06a0*/ 	.word	0x000037f0
        /*06a4*/ 	.word	0x000000ff
        /*06a8*/ 	.word	0x00000150
        /*06ac*/ 	.short	0x0106
        /*06ae*/ 	.byte	0x05
	.zero		1


	//   ....[92]....
        /*06b0*/ 	.word	0x00003810
        /*06b4*/ 	.word	0x000000ff
        /*06b8*/ 	.word	0x00000150
        /*06bc*/ 	.short	0x010a
        /*06be*/ 	.byte	0x05
	.zero		1


	//   ....[93]....
        /*06c0*/ 	.word	0x000038a0
        /*06c4*/ 	.word	0x000000ff
        /*06c8*/ 	.word	0x00000150
        /*06cc*/ 	.short	0x0106
        /*06ce*/ 	.byte	0x04
	.zero		1


	//   ....[94]....
        /*06d0*/ 	.word	0x000038e0
        /*06d4*/ 	.word	0x00000000
        /*06d8*/ 	.word	0x00000150
        /*06dc*/ 	.short	0x010a
        /*06de*/ 	.byte	0xff
	.zero		1


	//   ....[95]....
        /*06e0*/ 	.word	0x00003b20
        /*06e4*/ 	.word	0x000000ff
        /*06e8*/ 	.word	0x00000008
        /*06ec*/ 	.short	0x010a
        /*06ee*/ 	.byte	0x04
	.zero		1


	//   ....[96]....
        /*06f0*/ 	.word	0x00003b40
        /*06f4*/ 	.word	0x000000ff
        /*06f8*/ 	.word	0x00000008
        /*06fc*/ 	.short	0x010a
        /*06fe*/ 	.byte	0x04
	.zero		1


	//   ....[97]....
        /*0700*/ 	.word	0x00003cd0
        /*0704*/ 	.word	0x000000ff
        /*0708*/ 	.word	0x00000008
        /*070c*/ 	.short	0x010a
        /*070e*/ 	.byte	0x04
	.zero		1


	//   ....[98]....
        /*0710*/ 	.word	0x00003cf0
        /*0714*/ 	.word	0x000000ff
        /*0718*/ 	.word	0x00000008
        /*071c*/ 	.short	0x010a
        /*071e*/ 	.byte	0x04
	.zero		1


	//   ....[99]....
        /*0720*/ 	.word	0x00003db0
        /*0724*/ 	.word	0x000000ff
        /*0728*/ 	.word	0x00000000
        /*072c*/ 	.short	0x0101
        /*072e*/ 	.byte	0x05
	.zero		1


	//   ....[100]....
        /*0730*/ 	.word	0x000040f0
        /*0734*/ 	.word	0x00000000
        /*0738*/ 	.word	0x00000140
        /*073c*/ 	.short	0x010a
        /*073e*/ 	.byte	0xff
	.zero		1


	//   ....[101]....
        /*0740*/ 	.word	0x000041b0
        /*0744*/ 	.word	0x00000000
        /*0748*/ 	.word	0x00000000
        /*074c*/ 	.short	0x0101
        /*074e*/ 	.byte	0xff
	.zero		1


	//   ....[102]....
        /*0750*/ 	.word	0x00004260
        /*0754*/ 	.word	0x000000ff
        /*0758*/ 	.word	0x00000000
        /*075c*/ 	.short	0x010a
        /*075e*/ 	.byte	0x06
	.zero		1


	//   ....[103]....
        /*0760*/ 	.word	0x00004270
        /*0764*/ 	.word	0x000000ff
        /*0768*/ 	.word	0x00000180
        /*076c*/ 	.short	0x010a
        /*076e*/ 	.byte	0x07
	.zero		1


	//   ....[104]....
        /*0770*/ 	.word	0x00004320
        /*0774*/ 	.word	0x000000ff
        /*0778*/ 	.word	0x00000000
        /*077c*/ 	.short	0x010a
        /*077e*/ 	.byte	0x06
	.zero		1


	//   ....[105]....
        /*0780*/ 	.word	0x00004450
        /*0784*/ 	.word	0x000000ff
        /*0788*/ 	.word	0x00000000
        /*078c*/ 	.short	0x010a
        /*078e*/ 	.byte	0x1e
	.zero		1


	//   ....[106]....
        /*0790*/ 	.word	0x00004760
        /*0794*/ 	.word	0x000000ff
        /*0798*/ 	.word	0x00000000
        /*079c*/ 	.short	0x010a
        /*079e*/ 	.byte	0x07
	.zero		1


	//   ....[107]....
        /*07a0*/ 	.word	0x000047f0
        /*07a4*/ 	.word	0x000000ff
        /*07a8*/ 	.word	0x00000000
        /*07ac*/ 	.short	0x010a
        /*07ae*/ 	.byte	0x07
	.zero		1


	//   ....[108]....
        /*07b0*/ 	.word	0x00004880
        /*07b4*/ 	.word	0x000000ff
        /*07b8*/ 	.word	0x00000000
        /*07bc*/ 	.short	0x010a
        /*07be*/ 	.byte	0x07
	.zero		1


	//   ....[109]....
        /*07c0*/ 	.word	0x00004920
        /*07c4*/ 	.word	0x00000000
        /*07c8*/ 	.word	0x00000000
        /*07cc*/ 	.short	0x010a
        /*07ce*/ 	.byte	0xff
	.zero		1


	//   ....[110]....
        /*07d0*/ 	.word	0x00004960
        /*07d4*/ 	.word	0x00000000
        /*07d8*/ 	.word	0x00000000
        /*07dc*/ 	.short	0x010a
        /*07de*/ 	.byte	0xff
	.zero		1


	//   ....[111]....
        /*07e0*/ 	.word	0x000049d0
        /*07e4*/ 	.word	0x000000ff
        /*07e8*/ 	.word	0x00000000
        /*07ec*/ 	.short	0x0101
        /*07ee*/ 	.byte	0x06
	.zero		1


	//   ....[112]....
        /*07f0*/ 	.word	0x00004a10
        /*07f4*/ 	.word	0x000000ff
        /*07f8*/ 	.word	0x000001c0
        /*07fc*/ 	.short	0x010a
        /*07fe*/ 	.byte	0x05
	.zero		1


	//   ....[113]....
        /*0800*/ 	.word	0x00004a60
        /*0804*/ 	.word	0x000000ff
        /*0808*/ 	.word	0x00000000
        /*080c*/ 	.short	0x0101
        /*080e*/ 	.byte	0x06
	.zero		1


	//   ....[114]....
        /*0810*/ 	.word	0x00004ec0
        /*0814*/ 	.word	0x00000007
        /*0818*/ 	.word	0x00000140
        /*081c*/ 	.short	0x010a
        /*081e*/ 	.byte	0xff
	.zero		1


	//   ....[115]....
        /*0820*/ 	.word	0x00005030
        /*0824*/ 	.word	0x00000000
        /*0828*/ 	.word	0x00000000
        /*082c*/ 	.short	0x0101
        /*082e*/ 	.byte	0xff
	.zero		1


	//   ....[116]....
        /*0830*/ 	.word	0x00005440
        /*0834*/ 	.word	0x000000ff
        /*0838*/ 	.word	0x00000138
        /*083c*/ 	.short	0x010a
        /*083e*/ 	.byte	0x13
	.zero		1


	//   ....[117]....
        /*0840*/ 	.word	0x000055b0
        /*0844*/ 	.word	0x000000ff
        /*0848*/ 	.word	0x00000128
        /*084c*/ 	.short	0x010a
        /*084e*/ 	.byte	0x13
	.zero		1


	//   ....[118]....
        /*0850*/ 	.word	0x000057c0
        /*0854*/ 	.word	0x000000ff
        /*0858*/ 	.word	0x00000120
        /*085c*/ 	.short	0x010b
        /*085e*/ 	.byte	0x13
	.zero		1


	//   ....[119]....
        /*0860*/ 	.word	0x000057d0
        /*0864*/ 	.word	0x000000ff
        /*0868*/ 	.word	0x00000000
        /*086c*/ 	.short	0x0101
        /*086e*/ 	.byte	0x36
	.zero		1


	//   ....[120]....
        /*0870*/ 	.word	0x00005810
        /*0874*/ 	.word	0x00000000
        /*0878*/ 	.word	0x00000128
        /*087c*/ 	.short	0x010a
        /*087e*/ 	.byte	0xff
	.zero		1


	//   ....[121]....
        /*0880*/ 	.word	0x00005b50
        /*0884*/ 	.word	0x00000003
        /*0888*/ 	.word	0x00000140
        /*088c*/ 	.short	0x010a
        /*088e*/ 	.byte	0xff
	.zero		1


	//   ....[122]....
        /*0890*/ 	.word	0x00005cd0
        /*0894*/ 	.word	0x00000000
        /*0898*/ 	.word	0x00000000
        /*089c*/ 	.short	0x0101
        /*089e*/ 	.byte	0xff
	.zero		1


	//   ....[123]....
        /*08a0*/ 	.word	0x00006690
        /*08a4*/ 	.word	0x000000ff
        /*08a8*/ 	.word	0x00000120
        /*08ac*/ 	.short	0x010a
        /*08ae*/ 	.byte	0x39
	.zero		1


	//   ....[124]....
        /*08b0*/ 	.word	0x000066a0
        /*08b4*/ 	.word	0x00000053
        /*08b8*/ 	.word	0x00000160
        /*08bc*/ 	.short	0x010a
        /*08be*/ 	.byte	0xff
	.zero		1


	//   ....[125]....
        /*08c0*/ 	.word	0x000067f0
        /*08c4*/ 	.word	0x000000ff
        /*08c8*/ 	.word	0x00000120
        /*08cc*/ 	.short	0x010a
        /*08ce*/ 	.byte	0x39
	.zero		1


	//   ....[126]....
        /*08d0*/ 	.word	0x000068d0
        /*08d4*/ 	.word	0x000000ff
        /*08d8*/ 	.word	0x00000000
        /*08dc*/ 	.short	0x0101
        /*08de*/ 	.byte	0x04
	.zero		1


	//   ....[127]....
        /*08e0*/ 	.word	0x00006930
        /*08e4*/ 	.word	0x00000053
        /*08e8*/ 	.word	0x00000160
        /*08ec*/ 	.short	0x010a
        /*08ee*/ 	.byte	0xff
	.zero		1


	//   ....[128]....
        /*08f0*/ 	.word	0x00006b90
        /*08f4*/ 	.word	0x00000053
        /*08f8*/ 	.word	0x00000000
        /*08fc*/ 	.short	0x0101
        /*08fe*/ 	.byte	0xff
	.zero		1


	//   ....[129]....
        /*0900*/ 	.word	0x000075d0
        /*0904*/ 	.word	0x00000000
        /*0908*/ 	.word	0x000001b0
        /*090c*/ 	.short	0x010a
        /*090e*/ 	.byte	0xff
	.zero		1


	//   ....[130]....
        /*0910*/ 	.word	0x00007630
        /*0914*/ 	.word	0x00000000
        /*0918*/ 	.word	0x00000090
        /*091c*/ 	.short	0x010a
        /*091e*/ 	.byte	0xff
	.zero		1


	//   ....[131]....
        /*0920*/ 	.word	0x00007690
        /*0924*/ 	.word	0x00000000
        /*0928*/ 	.word	0x00000090
        /*092c*/ 	.short	0x010a
        /*092e*/ 	.byte	0xff
	.zero		1


	//   ....[132]....
        /*0930*/ 	.word	0x000076e0
        /*0934*/ 	.word	0x00000003
        /*0938*/ 	.word	0x00000140
        /*093c*/ 	.short	0x010a
        /*093e*/ 	.byte	0xff
	.zero		1


	//   ....[133]....
        /*0940*/ 	.word	0x00007740
        /*0944*/ 	.word	0x00000000
        /*0948*/ 	.word	0x00000000
        /*094c*/ 	.short	0x010a
        /*094e*/ 	.byte	0xff
	.zero		1


	//   ....[134]....
        /*0950*/ 	.word	0x000077a0
        /*0954*/ 	.word	0x00000000
        /*0958*/ 	.word	0x00000000
        /*095c*/ 	.short	0x010a
        /*095e*/ 	.byte	0xff
	.zero		1


	//   ....[135]....
        /*0960*/ 	.word	0x00007800
        /*0964*/ 	.word	0x00000000
        /*0968*/ 	.word	0x00000000
        /*096c*/ 	.short	0x010a
        /*096e*/ 	.byte	0xff
	.zero		1


	//   ....[136]....
        /*0970*/ 	.word	0x00007860
        /*0974*/ 	.word	0x00000000
        /*0978*/ 	.word	0x00000000
        /*097c*/ 	.short	0x010a
        /*097e*/ 	.byte	0xff
	.zero		1


	//   ....[137]....
        /*0980*/ 	.word	0x000078c0
        /*0984*/ 	.word	0x00000000
        /*0988*/ 	.word	0x00000000
        /*098c*/ 	.short	0x010a
        /*098e*/ 	.byte	0xff
	.zero		1


	//   ....[138]....
        /*0990*/ 	.word	0x00007920
        /*0994*/ 	.word	0x00000000
        /*0998*/ 	.word	0x00000000
        /*099c*/ 	.short	0x010a
        /*099e*/ 	.byte	0xff
	.zero		1


	//   ....[139]....
        /*09a0*/ 	.word	0x00007980
        /*09a4*/ 	.word	0x00000000
        /*09a8*/ 	.word	0x00000000
        /*09ac*/ 	.short	0x010a
        /*09ae*/ 	.byte	0xff
	.zero		1


	//   ....[140]....
        /*09b0*/ 	.word	0x000079e0
        /*09b4*/ 	.word	0x00000000
        /*09b8*/ 	.word	0x00000000
        /*09bc*/ 	.short	0x010a
        /*09be*/ 	.byte	0xff
	.zero		1


	//   ....[141]....
        /*09c0*/ 	.word	0x00007a40
        /*09c4*/ 	.word	0x00000000
        /*09c8*/ 	.word	0x00000000
        /*09cc*/ 	.short	0x010a
        /*09ce*/ 	.byte	0xff
	.zero		1


	//   ....[142]....
        /*09d0*/ 	.word	0x00007aa0
        /*09d4*/ 	.word	0x00000000
        /*09d8*/ 	.word	0x00000000
        /*09dc*/ 	.short	0x010a
        /*09de*/ 	.byte	0xff
	.zero		1


	//   ....[143]....
        /*09e0*/ 	.word	0x00007b00
        /*09e4*/ 	.word	0x00000000
        /*09e8*/ 	.word	0x00000000
        /*09ec*/ 	.short	0x010a
        /*09ee*/ 	.byte	0xff
	.zero		1


	//   ....[144]....
        /*09f0*/ 	.word	0x00007b60
        /*09f4*/ 	.word	0x00000000
        /*09f8*/ 	.word	0x00000000
        /*09fc*/ 	.short	0x010a
        /*09fe*/ 	.byte	0xff
	.zero		1


	//   ....[145]....
        /*0a00*/ 	.word	0x00007bc0
        /*0a04*/ 	.word	0x00000000
        /*0a08*/ 	.word	0x00000000
        /*0a0c*/ 	.short	0x010a
        /*0a0e*/ 	.byte	0xff
	.zero		1


	//   ....[146]....
        /*0a10*/ 	.word	0x00007c20
        /*0a14*/ 	.word	0x00000000
        /*0a18*/ 	.word	0x00000000
        /*0a1c*/ 	.short	0x010a
        /*0a1e*/ 	.byte	0xff
	.zero		1


	//   ....[147]....
        /*0a20*/ 	.word	0x00007c80
        /*0a24*/ 	.word	0x00000000
        /*0a28*/ 	.word	0x00000000
        /*0a2c*/ 	.short	0x010a
        /*0a2e*/ 	.byte	0xff
	.zero		1


	//   ....[148]....
        /*0a30*/ 	.word	0x00007ce0
        /*0a34*/ 	.word	0x00000000
        /*0a38*/ 	.word	0x00000000
        /*0a3c*/ 	.short	0x010a
        /*0a3e*/ 	.byte	0xff
	.zero		1


	//   ....[149]....
        /*0a40*/ 	.word	0x00007d40
        /*0a44*/ 	.word	0x00000000
        /*0a48*/ 	.word	0x00000000
        /*0a4c*/ 	.short	0x010a
        /*0a4e*/ 	.byte	0xff
	.zero		1


	//   ....[150]....
        /*0a50*/ 	.word	0x00007d90
        /*0a54*/ 	.word	0x00000002
        /*0a58*/ 	.word	0x000001a0
        /*0a5c*/ 	.short	0x010a
        /*0a5e*/ 	.byte	0xff
	.zero		1


	//   ....[151]....
        /*0a60*/ 	.word	0x00007df0
        /*0a64*/ 	.word	0x00000002
        /*0a68*/ 	.word	0x00000150
        /*0a6c*/ 	.short	0x010a
        /*0a6e*/ 	.byte	0xff
	.zero		1


	//   ....[152]....
        /*0a70*/ 	.word	0x00007e40
        /*0a74*/ 	.word	0x00000002
        /*0a78*/ 	.word	0x00000140
        /*0a7c*/ 	.short	0x010a
        /*0a7e*/ 	.byte	0xff
	.zero		1


	//   ....[153]....
        /*0a80*/ 	.word	0x00007ea0
        /*0a84*/ 	.word	0x00000000
        /*0a88*/ 	.word	0x00000150
        /*0a8c*/ 	.short	0x010a
        /*0a8e*/ 	.byte	0xff
	.zero		1


	//   ....[154]....
        /*0a90*/ 	.word	0x00007f00
        /*0a94*/ 	.word	0x00000005
        /*0a98*/ 	.word	0x00000008
        /*0a9c*/ 	.short	0x010a
        /*0a9e*/ 	.byte	0xff
	.zero		1


	//   ....[155]....
        /*0aa0*/ 	.word	0x00007ff0
        /*0aa4*/ 	.word	0x00000000
        /*0aa8*/ 	.word	0x00000008
        /*0aac*/ 	.short	0x010a
        /*0aae*/ 	.byte	0xff
	.zero		1


	//   ....[156]....
        /*0ab0*/ 	.word	0x00008040
        /*0ab4*/ 	.word	0x00000000
        /*0ab8*/ 	.word	0x00000140
        /*0abc*/ 	.short	0x010a
        /*0abe*/ 	.byte	0xff
	.zero		1


	//   ....[157]....
        /*0ac0*/ 	.word	0x000080a0
        /*0ac4*/ 	.word	0x00000000
        /*0ac8*/ 	.word	0x00000180
        /*0acc*/ 	.short	0x010a
        /*0ace*/ 	.byte	0xff
	.zero		1


	//   ....[158]....
        /*0ad0*/ 	.word	0x00008100
        /*0ad4*/ 	.word	0x00000000
        /*0ad8*/ 	.word	0x00000000
        /*0adc*/ 	.short	0x010a
        /*0ade*/ 	.byte	0xff
	.zero		1


	//   ....[159]....
        /*0ae0*/ 	.word	0x00008160
        /*0ae4*/ 	.word	0x00000000
        /*0ae8*/ 	.word	0x00000000
        /*0aec*/ 	.short	0x010a
        /*0aee*/ 	.byte	0xff
	.zero		1


	//   ....[160]....
        /*0af0*/ 	.word	0x000081c0
        /*0af4*/ 	.word	0x00000000
        /*0af8*/ 	.word	0x00000000
        /*0afc*/ 	.short	0x010a
        /*0afe*/ 	.byte	0xff
	.zero		1


	//   ....[161]....
        /*0b00*/ 	.word	0x00008220
        /*0b04*/ 	.word	0x00000000
        /*0b08*/ 	.word	0x00000000
        /*0b0c*/ 	.short	0x010a
        /*0b0e*/ 	.byte	0xff
	.zero		1


	//   ....[162]....
        /*0b10*/ 	.word	0x00008280
        /*0b14*/ 	.word	0x00000000
        /*0b18*/ 	.word	0x000001c0
        /*0b1c*/ 	.short	0x010a
        /*0b1e*/ 	.byte	0xff
	.zero		1


	//   ....[163]....
        /*0b20*/ 	.word	0x000082d0
        /*0b24*/ 	.word	0x00000007
        /*0b28*/ 	.word	0x00000140
        /*0b2c*/ 	.short	0x010a
        /*0b2e*/ 	.byte	0xff
	.zero		1


	//   ....[164]....
        /*0b30*/ 	.word	0x00008330
        /*0b34*/ 	.word	0x00000000
        /*0b38*/ 	.word	0x00000138
        /*0b3c*/ 	.short	0x010a
        /*0b3e*/ 	.byte	0xff
	.zero		1


	//   ....[165]....
        /*0b40*/ 	.word	0x00008390
        /*0b44*/ 	.word	0x00000000
        /*0b48*/ 	.word	0x00000128
        /*0b4c*/ 	.short	0x010a
        /*0b4e*/ 	.byte	0xff
	.zero		1


	//   ....[166]....
        /*0b50*/ 	.word	0x000083e0
        /*0b54*/ 	.word	0x00000003
        /*0b58*/ 	.word	0x00000140
        /*0b5c*/ 	.short	0x010a
        /*0b5e*/ 	.byte	0xff
	.zero		1


	//   ....[167]....
        /*0b60*/ 	.word	0x00008440
        /*0b64*/ 	.word	0x00000000
        /*0b68*/ 	.word	0x00000120
        /*0b6c*/ 	.short	0x010a
        /*0b6e*/ 	.byte	0xff
	.zero		1


	//   ....[168]....
        /*0b70*/ 	.word	0x00008490
        /*0b74*/ 	.word	0x00000053
        /*0b78*/ 	.word	0x00000160
        /*0b7c*/ 	.short	0x010a
        /*0b7e*/ 	.byte	0xff
	.zero		1


	//----- nvinfo : EIATTR_NUM_MBARRIERS
	.align		4
.L_47:
        /*0b80*/ 	.byte	0x03, 0x38
        /*0b82*/ 	.short	0x0039


	//----- nvinfo : EIATTR_EXIT_INSTR_OFFSETS
	.align		4
        /*0b84*/ 	.byte	0x04, 0x1c
        /*0b86*/ 	.short	(.L_49 - .L_48)


	//   ....[0]....
.L_48:
        /*0b88*/ 	.word	0x000033c0


	//   ....[1]....
        /*0b8c*/ 	.word	0x000038b0


	//   ....[2]....
        /*0b90*/ 	.word	0x00003910


	//   ....[3]....
        /*0b94*/ 	.word	0x00004c90


	//   ....[4]....
        /*0b98*/ 	.word	0x00005840


	//   ....[5]....
        /*0b9c*/ 	.word	0x00005880


	//   ....[6]....
        /*0ba0*/ 	.word	0x000075c0


	//----- nvinfo : EIATTR_MAX_THREADS
	.align		4
.L_49:
        /*0ba4*/ 	.byte	0x04, 0x05
        /*0ba6*/ 	.short	(.L_51 - .L_50)
.L_50:
        /*0ba8*/ 	.word	0x00000100
        /*0bac*/ 	.word	0x00000001
        /*0bb0*/ 	.word	0x00000001


	//----- nvinfo : EIATTR_CRS_STACK_SIZE
	.align		4
.L_51:
        /*0bb4*/ 	.byte	0x04, 0x1e
        /*0bb6*/ 	.short	(.L_53 - .L_52)
.L_52:
        /*0bb8*/ 	.word	0x00000000


	//----- nvinfo : EIATTR_CBANK_PARAM_SIZE
	.align		4
.L_53:
        /*0bbc*/ 	.byte	0x03, 0x19
        /*0bbe*/ 	.short	0x0800


	//----- nvinfo : EIATTR_PARAM_CBANK
	.align		4
        /*0bc0*/ 	.byte	0x04, 0x0a
        /*0bc2*/ 	.short	(.L_55 - .L_54)
	.align		4
.L_54:
        /*0bc4*/ 	.word	index@(.nv.constant0._ZN7cutlass13device_kernelINS_4gemm6kernel13GemmUniversalIN4cute5tupleIJiiiiEEENS1_10collective13CollectiveMmaINS1_35MainloopSm100TmaUmmaWarpSpecializedILi18ELi2ELi4ENS5_IJNS4_1CILi2EEENSA_ILi4EEENSA_ILi1EEEEEEEENS5_IJNSA_ILi128EEENSA_ILi64EEESG_EEEaNS5_IJlSD_lEEEaSJ_NS4_8TiledMMAINS4_8MMA_AtomIJNS4_21SM100_MMA_S8_2x1SM_SSIaaiLi128ELi64ELNS4_4UMMA5MajorE0ELSO_0ELNSN_8SaturateE0EEEEEENS4_6LayoutINS5_IJSD_SD_SD_EEENS5_IJNSA_ILi0EEESU_SU_EEEEENS5_IJNS4_10UnderscoreESX_SX_EEEEENS4_28SM100_TMA_2SM_LOAD_MULTICASTENS4_14ComposedLayoutINS4_7SwizzleILi3ELi4ELi3EEENS4_18smem_ptr_flag_bitsILi8EEENSS_INS5_IJNSA_ILi8EEESG_EEENS5_IJSG_SD_EEEEEEEvNS4_8identityENS4_18SM100_TMA_2SM_LOADES1A_vS1B_EENS_8epilogue10collective18CollectiveEpilogueINS1E_23Sm100TmaWarpSpecializedILi1ELi1ELi32ELb0ELb0EEEJNS5_IJSH_SH_SG_EEENS5_IJNSS_ISH_SD_EES1K_EEEaSJ_aSJ_NS1E_6fusion15FusionCallbacksIS1I_NS1M_17LinearCombinationIaiaiLNS_15FloatRoundStyleE2EEES1J_S1L_JEEENS4_5SM1004TMEM4LOAD26SM100_TMEM_LOAD_32dp32b32xENS4_13SM90_TMA_LOADENS11_INS12_ILi2ELi4ELi3EEES15_NSS_INS5_IJS16_SH_EEENS5_IJSH_SD_EEEEEEENS4_39AutoVectorizingCopyWithAssumedAlignmentILi128EEENS4_14SM90_TMA_STOREES21_S23_S23_EEEvvEEEEvNT_6ParamsE)
        /*0bc8*/ 	.short	0x0380
        /*0bca*/ 	.short	0x0800


	//----- nvinfo : EIATTR_SW_WAR
	.align		4
.L_55:
        /*0bcc*/ 	.byte	0x04, 0x36
        /*0bce*/ 	.short	(.L_57 - .L_56)
.L_56:
        /*0bd0*/ 	.word	0x00000008
.L_57:


//--------------------- .nv.callgraph             --------------------------
	.section	.nv.callgraph,"",@"SHT_CUDA_CALLGRAPH"
	.align	4
	.sectionentsize	8
	.align		4
        /*0000*/ 	.word	0x00000000
	.align		4
        /*0004*/ 	.word	0xffffffff
	.align		4
        /*0008*/ 	.word	index@(_ZN7cutlass13device_kernelINS_4gemm6kernel13GemmUniversalIN4cute5tupleIJiiiiEEENS1_10collective13CollectiveMmaINS1_35MainloopSm100TmaUmmaWarpSpecializedILi18ELi2ELi4ENS5_IJNS4_1CILi2EEENSA_ILi4EEENSA_ILi1EEEEEEEENS5_IJNSA_ILi128EEENSA_ILi64EEESG_EEEaNS5_IJlSD_lEEEaSJ_NS4_8TiledMMAINS4_8MMA_AtomIJNS4_21SM100_MMA_S8_2x1SM_SSIaaiLi128ELi64ELNS4_4UMMA5MajorE0ELSO_0ELNSN_8SaturateE0EEEEEENS4_6LayoutINS5_IJSD_SD_SD_EEENS5_IJNSA_ILi0EEESU_SU_EEEEENS5_IJNS4_10UnderscoreESX_SX_EEEEENS4_28SM100_TMA_2SM_LOAD_MULTICASTENS4_14ComposedLayoutINS4_7SwizzleILi3ELi4ELi3EEENS4_18smem_ptr_flag_bitsILi8EEENSS_INS5_IJNSA_ILi8EEESG_EEENS5_IJSG_SD_EEEEEEEvNS4_8identityENS4_18SM100_TMA_2SM_LOADES1A_vS1B_EENS_8epilogue10collective18CollectiveEpilogueINS1E_23Sm100TmaWarpSpecializedILi1ELi1ELi32ELb0ELb0EEEJNS5_IJSH_SH_SG_EEENS5_IJNSS_ISH_SD_EES1K_EEEaSJ_aSJ_NS1E_6fusion15FusionCallbacksIS1I_NS1M_17LinearCombinationIaiaiLNS_15FloatRoundStyleE2EEES1J_S1L_JEEENS4_5SM1004TMEM4LOAD26SM100_TMEM_LOAD_32dp32b32xENS4_13SM90_TMA_LOADENS11_INS12_ILi2ELi4ELi3EEES15_NSS_INS5_IJS16_SH_EEENS5_IJSH_SD_EEEEEEENS4_39AutoVectorizingCopyWithAssumedAlignmentILi128EEENS4_14SM90_TMA_STOREES21_S23_S23_EEEvvEEEEvNT_6ParamsE)
	.align		4
        /*000c*/ 	.word	index@(__assertfail)
	.align		4
        /*0010*/ 	.word	0x00000000
	.align		4
        /*0014*/ 	.word	0xfffffffe
	.align		4
        /*0018*/ 	.word	0x00000000
	.align		4
        /*001c*/ 	.word	0xfffffffd
	.align		4
        /*0020*/ 	.word	0x00000000
	.align		4
        /*0024*/ 	.word	0xfffffffc


//--------------------- .nv.constant4             --------------------------
	.section	.nv.constant4,"a",@progbits
	.align	8
	.align		8
.nv.constant4:
        /*0000*/ 	.dword	__assertfail
	.align		8
        /*0008*/ 	.dword	__unnamed_1
	.align		8
        /*0010*/ 	.dword	__unnamed_2
	.align		8
        /*0018*/ 	.dword	_ZN40_INTERNAL_eb1ad599_4_k_cu_390cfe66_348534cuda3std3__45__cpo5beginE
	.align		8
        /*0020*/ 	.dword	_ZN40_INTERNAL_eb1ad599_4_k_cu_390cfe66_348534cuda3std3__45__cpo3endE
	.align		8
        /*0028*/ 	.dword	_ZN40_INTERNAL_eb1ad599_4_k_cu_390cfe66_348534cuda3std3__45__cpo6cbeginE
	.align		8
        /*0030*/ 	.dword	_ZN40_INTERNAL_eb1ad599_4_k_cu_390cfe66_348534cuda3std3__45__cpo4cendE
	.align		8
        /*0038*/ 	.dword	_ZN40_INTERNAL_eb1ad599_4_k_cu_390cfe66_348534cuda3std3__442_GLOBAL__N__eb1ad599_4_k_cu_390cfe66_348536ignoreE
	.align		8
        /*0040*/ 	.dword	_ZN40_INTERNAL_eb1ad599_4_k_cu_390cfe66_348534cuda3std3__419piecewise_constructE
	.align		8
        /*0048*/ 	.dword	_ZN40_INTERNAL_eb1ad599_4_k_cu_390cfe66_348534cuda3std3__48in_placeE
	.align		8
        /*0050*/ 	.dword	_ZN40_INTERNAL_eb1ad599_4_k_cu_390cfe66_348534cuda3std6ranges3__45__cpo4swapE
	.align		8
        /*0058*/ 	.dword	_ZN40_INTERNAL_eb1ad599_4_k_cu_390cfe66_348534cuda3std6ranges3__45__cpo9iter_moveE
	.align		8
        /*0060*/ 	.dword	_ZN40_INTERNAL_eb1ad599_4_k_cu_390cfe66_348534cute7productE
	.align		8
        /*0068*/ 	.dword	_ZN40_INTERNAL_eb1ad599_4_k_cu_390cfe66_348534cute1_E
	.align		8
        /*0070*/ 	.dword	$str$25
	.align		8
        /*0078*/ 	.dword	$str$26
	.align		8
        /*0080*/ 	.dword	$str$27
	.align		8
        /*0088*/ 	.dword	$str$28


//--------------------- .text._ZN7cutlass13device_kernelINS_4gemm6kernel13GemmUniversalIN4cute5tupleIJiiiiEEENS1_10collective13CollectiveMmaINS1_35MainloopSm100TmaUmmaWarpSpecializedILi18ELi2ELi4ENS5_IJNS4_1CILi2EEENSA_ILi4EEENSA_ILi1EEEEEEEENS5_IJNSA_ILi128EEENSA_ILi64EEESG_EEEaNS5_IJlSD_lEEEaSJ_NS4_8TiledMMAINS4_8MMA_AtomIJNS4_21SM100_MMA_S8_2x1SM_SSIaaiLi128ELi64ELNS4_4UMMA5MajorE0ELSO_0ELNSN_8SaturateE0EEEEEENS4_6LayoutINS5_IJSD_SD_SD_EEENS5_IJNSA_ILi0EEESU_SU_EEEEENS5_IJNS4_10UnderscoreESX_SX_EEEEENS4_28SM100_TMA_2SM_LOAD_MULTICASTENS4_14ComposedLayoutINS4_7SwizzleILi3ELi4ELi3EEENS4_18smem_ptr_flag_bitsILi8EEENSS_INS5_IJNSA_ILi8EEESG_EEENS5_IJSG_SD_EEEEEEEvNS4_8identityENS4_18SM100_TMA_2SM_LOADES1A_vS1B_EENS_8epilogue10collective18CollectiveEpilogueINS1E_23Sm100TmaWarpSpecializedILi1ELi1ELi32ELb0ELb0EEEJNS5_IJSH_SH_SG_EEENS5_IJNSS_ISH_SD_EES1K_EEEaSJ_aSJ_NS1E_6fusion15FusionCallbacksIS1I_NS1M_17LinearCombinationIaiaiLNS_15FloatRoundStyleE2EEES1J_S1L_JEEENS4_5SM1004TMEM4LOAD26SM100_TMEM_LOAD_32dp32b32xENS4_13SM90_TMA_LOADENS11_INS12_ILi2ELi4ELi3EEES15_NSS_INS5_IJS16_SH_EEENS5_IJSH_SD_EEEEEEENS4_39AutoVectorizingCopyWithAssumedAlignmentILi128EEENS4_14SM90_TMA_STOREES21_S23_S23_EEEvvEEEEvNT_6ParamsE --------------------------
	.section	.text._ZN7cutlass13device_kernelINS_4gemm6kernel13GemmUniversalIN4cute5tupleIJiiiiEEENS1_10collective13CollectiveMmaINS1_35MainloopSm100TmaUmmaWarpSpecializedILi18ELi2ELi4ENS5_IJNS4_1CILi2EEENSA_ILi4EEENSA_ILi1EEEEEEEENS5_IJNSA_ILi128EEENSA_ILi64EEESG_EEEaNS5_IJlSD_lEEEaSJ_NS4_8TiledMMAINS4_8MMA_AtomIJNS4_21SM100_MMA_S8_2x1SM_SSIaaiLi128ELi64ELNS4_4UMMA5MajorE0ELSO_0ELNSN_8SaturateE0EEEEEENS4_6LayoutINS5_IJSD_SD_SD_EEENS5_IJNSA_ILi0EEESU_SU_EEEEENS5_IJNS4_10UnderscoreESX_SX_EEEEENS4_28SM100_TMA_2SM_LOAD_MULTICASTENS4_14ComposedLayoutINS4_7SwizzleILi3ELi4ELi3EEENS4_18smem_ptr_flag_bitsILi8EEENSS_INS5_IJNSA_ILi8EEESG_EEENS5_IJSG_SD_EEEEEEEvNS4_8identityENS4_18SM100_TMA_2SM_LOADES1A_vS1B_EENS_8epilogue10collective18CollectiveEpilogueINS1E_23Sm100TmaWarpSpecializedILi1ELi1ELi32ELb0ELb0EEEJNS5_IJSH_SH_SG_EEENS5_IJNSS_ISH_SD_EES1K_EEEaSJ_aSJ_NS1E_6fusion15FusionCallbacksIS1I_NS1M_17LinearCombinationIaiaiLNS_15FloatRoundStyleE2EEES1J_S1L_JEEENS4_5SM1004TMEM4LOAD26SM100_TMEM_LOAD_32dp32b32xENS4_13SM90_TMA_LOADENS11_INS12_ILi2ELi4ELi3EEES15_NSS_INS5_IJS16_SH_EEENS5_IJSH_SD_EEEEEEENS4_39AutoVectorizingCopyWithAssumedAlignmentILi128EEENS4_14SM90_TMA_STOREES21_S23_S23_EEEvvEEEEvNT_6ParamsE,"ax",@progbits
	.align	128
.text._ZN7cutlass13device_kernelINS_4gemm6kernel13GemmUniversalIN4cute5tupleIJiiiiEEENS1_10collective13CollectiveMmaINS1_35MainloopSm100TmaUmmaWarpSpecializedILi18ELi2ELi4ENS5_IJNS4_1CILi2EEENSA_ILi4EEENSA_ILi1EEEEEEEENS5_IJNSA_ILi128EEENSA_ILi64EEESG_EEEaNS5_IJlSD_lEEEaSJ_NS4_8TiledMMAINS4_8MMA_AtomIJNS4_21SM100_MMA_S8_2x1SM_SSIaaiLi128ELi64ELNS4_4UMMA5MajorE0ELSO_0ELNSN_8SaturateE0EEEEEENS4_6LayoutINS5_IJSD_SD_SD_EEENS5_IJNSA_ILi0EEESU_SU_EEEEENS5_IJNS4_10UnderscoreESX_SX_EEEEENS4_28SM100_TMA_2SM_LOAD_MULTICASTENS4_14ComposedLayoutINS4_7SwizzleILi3ELi4ELi3EEENS4_18smem_ptr_flag_bitsILi8EEENSS_INS5_IJNSA_ILi8EEESG_EEENS5_IJSG_SD_EEEEEEEvNS4_8identityENS4_18SM100_TMA_2SM_LOADES1A_vS1B_EENS_8epilogue10collective18CollectiveEpilogueINS1E_23Sm100TmaWarpSpecializedILi1ELi1ELi32ELb0ELb0EEEJNS5_IJSH_SH_SG_EEENS5_IJNSS_ISH_SD_EES1K_EEEaSJ_aSJ_NS1E_6fusion15FusionCallbacksIS1I_NS1M_17LinearCombinationIaiaiLNS_15FloatRoundStyleE2EEES1J_S1L_JEEENS4_5SM1004TMEM4LOAD26SM100_TMEM_LOAD_32dp32b32xENS4_13SM90_TMA_LOADENS11_INS12_ILi2ELi4ELi3EEES15_NSS_INS5_IJS16_SH_EEENS5_IJSH_SD_EEEEEEENS4_39AutoVectorizingCopyWithAssumedAlignmentILi128EEENS4_14SM90_TMA_STOREES21_S23_S23_EEEvvEEEEvNT_6ParamsE:
        .type           _ZN7cutlass13device_kernelINS_4gemm6kernel13GemmUniversalIN4cute5tupleIJiiiiEEENS1_10collective13CollectiveMmaINS1_35MainloopSm100TmaUmmaWarpSpecializedILi18ELi2ELi4ENS5_IJNS4_1CILi2EEENSA_ILi4EEENSA_ILi1EEEEEEEENS5_IJNSA_ILi128EEENSA_ILi64EEESG_EEEaNS5_IJlSD_lEEEaSJ_NS4_8TiledMMAINS4_8MMA_AtomIJNS4_21SM100_MMA_S8_2x1SM_SSIaaiLi128ELi64ELNS4_4UMMA5MajorE0ELSO_0ELNSN_8SaturateE0EEEEEENS4_6LayoutINS5_IJSD_SD_SD_EEENS5_IJNSA_ILi0EEESU_SU_EEEEENS5_IJNS4_10UnderscoreESX_SX_EEEEENS4_28SM100_TMA_2SM_LOAD_MULTICASTENS4_14ComposedLayoutINS4_7SwizzleILi3ELi4ELi3EEENS4_18smem_ptr_flag_bitsILi8EEENSS_INS5_IJNSA_ILi8EEESG_EEENS5_IJSG_SD_EEEEEEEvNS4_8identityENS4_18SM100_TMA_2SM_LOADES1A_vS1B_EENS_8epilogue10collective18CollectiveEpilogueINS1E_23Sm100TmaWarpSpecializedILi1ELi1ELi32ELb0ELb0EEEJNS5_IJSH_SH_SG_EEENS5_IJNSS_ISH_SD_EES1K_EEEaSJ_aSJ_NS1E_6fusion15FusionCallbacksIS1I_NS1M_17LinearCombinationIaiaiLNS_15FloatRoundStyleE2EEES1J_S1L_JEEENS4_5SM1004TMEM4LOAD26SM100_TMEM_LOAD_32dp32b32xENS4_13SM90_TMA_LOADENS11_INS12_ILi2ELi4ELi3EEES15_NSS_INS5_IJS16_SH_EEENS5_IJSH_SD_EEEEEEENS4_39AutoVectorizingCopyWithAssumedAlignmentILi128EEENS4_14SM90_TMA_STOREES21_S23_S23_EEEvvEEEEvNT_6ParamsE,@function
        .size           _ZN7cutlass13device_kernelINS_4gemm6kernel13GemmUniversalIN4cute5tupleIJiiiiEEENS1_10collective13CollectiveMmaINS1_35MainloopSm100TmaUmmaWarpSpecializedILi18ELi2ELi4ENS5_IJNS4_1CILi2EEENSA_ILi4EEENSA_ILi1EEEEEEEENS5_IJNSA_ILi128EEENSA_ILi64EEESG_EEEaNS5_IJlSD_lEEEaSJ_NS4_8TiledMMAINS4_8MMA_AtomIJNS4_21SM100_MMA_S8_2x1SM_SSIaaiLi128ELi64ELNS4_4UMMA5MajorE0ELSO_0ELNSN_8SaturateE0EEEEEENS4_6LayoutINS5_IJSD_SD_SD_EEENS5_IJNSA_ILi0EEESU_SU_EEEEENS5_IJNS4_10UnderscoreESX_SX_EEEEENS4_28SM100_TMA_2SM_LOAD_MULTICASTENS4_14ComposedLayoutINS4_7SwizzleILi3ELi4ELi3EEENS4_18smem_ptr_flag_bitsILi8EEENSS_INS5_IJNSA_ILi8EEESG_EEENS5_IJSG_SD_EEEEEEEvNS4_8identityENS4_18SM100_TMA_2SM_LOADES1A_vS1B_EENS_8epilogue10collective18CollectiveEpilogueINS1E_23Sm100TmaWarpSpecializedILi1ELi1ELi32ELb0ELb0EEEJNS5_IJSH_SH_SG_EEENS5_IJNSS_ISH_SD_EES1K_EEEaSJ_aSJ_NS1E_6fusion15FusionCallbacksIS1I_NS1M_17LinearCombinationIaiaiLNS_15FloatRoundStyleE2EEES1J_S1L_JEEENS4_5SM1004TMEM4LOAD26SM100_TMEM_LOAD_32dp32b32xENS4_13SM90_TMA_LOADENS11_INS12_ILi2ELi4ELi3EEES15_NSS_INS5_IJS16_SH_EEENS5_IJSH_SD_EEEEEEENS4_39AutoVectorizingCopyWithAssumedAlignmentILi128EEENS4_14SM90_TMA_STOREES21_S23_S23_EEEvvEEEEvNT_6ParamsE,(.L_x_192 - _ZN7cutlass13device_kernelINS_4gemm6kernel13GemmUniversalIN4cute5tupleIJiiiiEEENS1_10collective13CollectiveMmaINS1_35MainloopSm100TmaUmmaWarpSpecializedILi18ELi2ELi4ENS5_IJNS4_1CILi2EEENSA_ILi4EEENSA_ILi1EEEEEEEENS5_IJNSA_ILi128EEENSA_ILi64EEESG_EEEaNS5_IJlSD_lEEEaSJ_NS4_8TiledMMAINS4_8MMA_AtomIJNS4_21SM100_MMA_S8_2x1SM_SSIaaiLi128ELi64ELNS4_4UMMA5MajorE0ELSO_0ELNSN_8SaturateE0EEEEEENS4_6LayoutINS5_IJSD_SD_SD_EEENS5_IJNSA_ILi0EEESU_SU_EEEEENS5_IJNS4_10UnderscoreESX_SX_EEEEENS4_28SM100_TMA_2SM_LOAD_MULTICASTENS4_14ComposedLayoutINS4_7SwizzleILi3ELi4ELi3EEENS4_18smem_ptr_flag_bitsILi8EEENSS_INS5_IJNSA_ILi8EEESG_EEENS5_IJSG_SD_EEEEEEEvNS4_8identityENS4_18SM100_TMA_2SM_LOADES1A_vS1B_EENS_8epilogue10collective18CollectiveEpilogueINS1E_23Sm100TmaWarpSpecializedILi1ELi1ELi32ELb0ELb0EEEJNS5_IJSH_SH_SG_EEENS5_IJNSS_ISH_SD_EES1K_EEEaSJ_aSJ_NS1E_6fusion15FusionCallbacksIS1I_NS1M_17LinearCombinationIaiaiLNS_15FloatRoundStyleE2EEES1J_S1L_JEEENS4_5SM1004TMEM4LOAD26SM100_TMEM_LOAD_32dp32b32xENS4_13SM90_TMA_LOADENS11_INS12_ILi2ELi4ELi3EEES15_NSS_INS5_IJS16_SH_EEENS5_IJSH_SD_EEEEEEENS4_39AutoVectorizingCopyWithAssumedAlignmentILi128EEENS4_14SM90_TMA_STOREES21_S23_S23_EEEvvEEEEvNT_6ParamsE)
        .other          _ZN7cutlass13device_kernelINS_4gemm6kernel13GemmUniversalIN4cute5tupleIJiiiiEEENS1_10collective13CollectiveMmaINS1_35MainloopSm100TmaUmmaWarpSpecializedILi18ELi2ELi4ENS5_IJNS4_1CILi2EEENSA_ILi4EEENSA_ILi1EEEEEEEENS5_IJNSA_ILi128EEENSA_ILi64EEESG_EEEaNS5_IJlSD_lEEEaSJ_NS4_8TiledMMAINS4_8MMA_AtomIJNS4_21SM100_MMA_S8_2x1SM_SSIaaiLi128ELi64ELNS4_4UMMA5MajorE0ELSO_0ELNSN_8SaturateE0EEEEEENS4_6LayoutINS5_IJSD_SD_SD_EEENS5_IJNSA_ILi0EEESU_SU_EEEEENS5_IJNS4_10UnderscoreESX_SX_EEEEENS4_28SM100_TMA_2SM_LOAD_MULTICASTENS4_14ComposedLayoutINS4_7SwizzleILi3ELi4ELi3EEENS4_18smem_ptr_flag_bitsILi8EEENSS_INS5_IJNSA_ILi8EEESG_EEENS5_IJSG_SD_EEEEEEEvNS4_8identityENS4_18SM100_TMA_2SM_LOADES1A_vS1B_EENS_8epilogue10collective18CollectiveEpilogueINS1E_23Sm100TmaWarpSpecializedILi1ELi1ELi32ELb0ELb0EEEJNS5_IJSH_SH_SG_EEENS5_IJNSS_ISH_SD_EES1K_EEEaSJ_aSJ_NS1E_6fusion15FusionCallbacksIS1I_NS1M_17LinearCombinationIaiaiLNS_15FloatRoundStyleE2EEES1J_S1L_JEEENS4_5SM1004TMEM4LOAD26SM100_TMEM_LOAD_32dp32b32xENS4_13SM90_TMA_LOADENS11_INS12_ILi2ELi4ELi3EEES15_NSS_INS5_IJS16_SH_EEENS5_IJSH_SD_EEEEEEENS4_39AutoVectorizingCopyWithAssumedAlignmentILi128EEENS4_14SM90_TMA_STOREES21_S23_S23_EEEvvEEEEvNT_6ParamsE,@"STO_CUDA_ENTRY STV_DEFAULT"
_ZN7cutlass13device_kernelINS_4gemm6kernel13GemmUniversalIN4cute5tupleIJiiiiEEENS1_10collective13CollectiveMmaINS1_35MainloopSm100TmaUmmaWarpSpecializedILi18ELi2ELi4ENS5_IJNS4_1CILi2EEENSA_ILi4EEENSA_ILi1EEEEEEEENS5_IJNSA_ILi128EEENSA_ILi64EEESG_EEEaNS5_IJlSD_lEEEaSJ_NS4_8TiledMMAINS4_8MMA_AtomIJNS4_21SM100_MMA_S8_2x1SM_SSIaaiLi128ELi64ELNS4_4UMMA5MajorE0ELSO_0ELNSN_8SaturateE0EEEEEENS4_6LayoutINS5_IJSD_SD_SD_EEENS5_IJNSA_ILi0EEESU_SU_EEEEENS5_IJNS4_10UnderscoreESX_SX_EEEEENS4_28SM100_TMA_2SM_LOAD_MULTICASTENS4_14ComposedLayoutINS4_7SwizzleILi3ELi4ELi3EEENS4_18smem_ptr_flag_bitsILi8EEENSS_INS5_IJNSA_ILi8EEESG_EEENS5_IJSG_SD_EEEEEEEvNS4_8identityENS4_18SM100_TMA_2SM_LOADES1A_vS1B_EENS_8epilogue10collective18CollectiveEpilogueINS1E_23Sm100TmaWarpSpecializedILi1ELi1ELi32ELb0ELb0EEEJNS5_IJSH_SH_SG_EEENS5_IJNSS_ISH_SD_EES1K_EEEaSJ_aSJ_NS1E_6fusion15FusionCallbacksIS1I_NS1M_17LinearCombinationIaiaiLNS_15FloatRoundStyleE2EEES1J_S1L_JEEENS4_5SM1004TMEM4LOAD26SM100_TMEM_LOAD_32dp32b32xENS4_13SM90_TMA_LOADENS11_INS12_ILi2ELi4ELi3EEES15_NSS_INS5_IJS16_SH_EEENS5_IJSH_SD_EEEEEEENS4_39AutoVectorizingCopyWithAssumedAlignmentILi128EEENS4_14SM90_TMA_STOREES21_S23_S23_EEEvvEEEEvNT_6ParamsE:
[----:B------:R-:W1:Y:S01]  /*0000*/  LDC R1, c[0x0][0x37c] ;  /* 0x0000df00ff017b82 */ /* 0x000e620000000800 */
[----:B------:R-:W2:Y:S01]  /*0010*/  S2R R78, SR_TID.X ;  /* 0x00000000004e7919 */ /* 0x000ea20000002100 */
[----:B------:R-:W3:Y:S06]  /*0020*/  LDCU.64 UR6, c[0x0][0x890] ;  /* 0x00011200ff0677ac */ /* 0x000eec0008000a00 */
[----:B------:R-:W4:Y:S01]  /*0030*/  S2UR UR54, SR_CgaCtaId ;  /* 0x00000000003679c3 */ /* 0x000f220000008800 */
[----:B------:R-:W-:Y:S01]  /*0040*/  PRMT R81, RZ, 0x7610, R81 ;  /* 0x00007610ff517816 */ /* 0x000fe20000000051 */
[----:B------:R-:W1:Y:S01]  /*0050*/  LDCU.64 UR52, c[0x0][0x358] ;  /* 0x00006b00ff3477ac */ /* 0x000e620008000a00 */
[----:B------:R-:W-:-:S02]  /*0060*/  ELECT P0, URZ, PT ;  /* 0x0000000000ff782f */ /* 0x000fc40003800000 */
[----:B---3--:R-:W-:-:S04]  /*0070*/  ISETP.NE.U32.AND P1, PT, RZ, UR6, PT ;  /* 0x00000006ff007c0c */ /* 0x008fc8000bf25070 */
[----:B------:R-:W-:Y:S01]  /*0080*/  ISETP.NE.AND.EX P2, PT, RZ, UR7, PT, P1 ;  /* 0x00000007ff007c0c */ /* 0x000fe2000bf45310 */
[----:B----4-:R-:W-:Y:S02]  /*0090*/  ULOP3.LUT UR11, UR54, 0x1, URZ, 0xc0, !UPT ;  /* 0x00000001360b7892 */ /* 0x010fe4000f8ec0ff */
[----:B------:R-:W-:Y:S01]  /*00a0*/  ULOP3.LUT UR10, UR54, 0x1, URZ, 0x3c, !UPT ;  /* 0x00000001360a7892 */ /* 0x000fe2000f8e3cff */
[----:B--2---:R-:W-:-:S05]  /*00b0*/  SHF.R.U32.HI R82, RZ, 0x5, R78 ;  /* 0x00000005ff527819 */ /* 0x004fca000001164e */
[----:B------:R-:W2:Y:S02]  /*00c0*/  SHFL.IDX PT, R0, R82, RZ, 0x1f ;  /* 0x00001fff52007589 */ /* 0x000ea400000e0000 */
[----:B--2---:R-:W-:Y:S02]  /*00d0*/  R2UR UR15, R0 ;  /* 0x00000000000f72ca */ /* 0x004fe400000e0000 */
[----:B-1----:R-:W-:Y:S05]  /*00e0*/  @P2 BRA `(.L_x_0) ;  /* 0x00000000002c2947 */ /* 0x002fea0003800000 */
[----:B------:R-:W1:Y:S02]  /*00f0*/  LDCU.64 UR4, c[0x0][0x888] ;  /* 0x00011100ff0477ac */ /* 0x000e640008000a00 */
[----:B-1----:R-:W-:-:S04]  /*0100*/  UISETP.NE.U32.AND UP0, UPT, UR4, URZ, UPT ;  /* 0x000000ff0400728c */ /* 0x002fc8000bf05070 */
[----:B------:R-:W-:-:S09]  /*0110*/  UISETP.NE.AND.EX UP0, UPT, UR5, URZ, UPT, UP0 ;  /* 0x000000ff0500728c */ /* 0x000fd2000bf05300 */
[----:B------:R-:W-:Y:S05]  /*0120*/  BRA.U !UP0, `(.L_x_1) ;  /* 0x0000000108107547 */ /* 0x000fea000b800000 */
[----:B------:R-:W1:Y:S02]  /*0130*/  LDC.64 R40, c[0x0][0x888] ;  /* 0x00022200ff287b82 */ /* 0x000e640000000a00 */
[----:B-1----:R1:W5:Y:S01]  /*0140*/  LDG.E R40, desc[UR52][R40.64] ;  /* 0x0000003428287981 */ /* 0x002362000c1e1900 */
[----:B------:R-:W-:Y:S01]  /*0150*/  HFMA2 R81, -RZ, RZ, 0, 5.9604644775390625e-08 ;  /* 0x00000001ff517431 */ /* 0x000fe200000001ff */
[----:B------:R-:W-:Y:S05]  /*0160*/  BRA `(.L_x_0) ;  /* 0x00000000000c7947 */ /* 0x000fea0003800000 */
.L_x_1:
[----:B------:R-:W1:Y:S01]  /*0170*/  LDCU UR4, c[0x0][0x880] ;  /* 0x00011000ff0477ac */ /* 0x000e620008000800 */
[----:B------:R-:W-:Y:S01]  /*0180*/  HFMA2 R81, -RZ, RZ, 0, 5.9604644775390625e-08 ;  /* 0x00000001ff517431 */ /* 0x000fe200000001ff */
[----:B-1----:R-:W-:-:S07]  /*0190*/  MOV R40, UR4 ;  /* 0x0000000400287c02 */ /* 0x002fce0008000f00 */
.L_x_0:
[----:B------:R-:W2:Y:S02]  /*01a0*/  LDCU.64 UR4, c[0x0][0x8b0] ;  /* 0x00011600ff0477ac */ /* 0x000ea40008000a00 */
[----:B--2---:R-:W-:-:S04]  /*01b0*/  UISETP.NE.U32.AND UP0, UPT, UR4, URZ, UPT ;  /* 0x000000ff0400728c */ /* 0x004fc8000bf05070 */
[----:B------:R-:W-:-:S09]  /*01c0*/  UISETP.NE.AND.EX UP0, UPT, UR5, URZ, UPT, UP0 ;  /* 0x000000ff0500728c */ /* 0x000fd2000bf05300 */
[----:B------:R-:W-:Y:S05]  /*01d0*/  BRA.U UP0, `(.L_x_2) ;  /* 0x0000000100247547 */ /* 0x000fea000b800000 */
[----:B------:R-:W2:Y:S02]  /*01e0*/  LDCU.64 UR4, c[0x0][0x8a8] ;  /* 0x00011500ff0477ac */ /* 0x000ea40008000a00 */
[----:B--2---:R-:W-:-:S04]  /*01f0*/  UISETP.NE.U32.AND UP0, UPT, UR4, URZ, UPT ;  /* 0x000000ff0400728c */ /* 0x004fc8000bf05070 */
[----:B------:R-:W-:-:S09]  /*0200*/  UISETP.NE.AND.EX UP0, UPT, UR5, URZ, UPT, UP0 ;  /* 0x000000ff0500728c */ /* 0x000fd2000bf05300 */
[----:B------:R-:W-:Y:S05]  /*0210*/  BRA.U !UP0, `(.L_x_3) ;  /* 0x00000001080c7547 */ /* 0x000fea000b800000 */
[----:B------:R-:W2:Y:S02]  /*0220*/  LDC.64 R38, c[0x0][0x8a8] ;  /* 0x00022a00ff267b82 */ /* 0x000ea40000000a00 */
[----:B--2---:R2:W5:Y:S01]  /*0230*/  LDG.E R38, desc[UR52][R38.64] ;  /* 0x0000003426267981 */ /* 0x004562000c1e1900 */
[----:B------:R-:W-:Y:S05]  /*0240*/  BRA `(.L_x_2) ;  /* 0x0000000000087947 */ /* 0x000fea0003800000 */
.L_x_3:
[----:B------:R-:W2:Y:S02]  /*0250*/  LDCU UR4, c[0x0][0x8a0] ;  /* 0x00011400ff0477ac */ /* 0x000ea40008000800 */
[----:B--2---:R-:W-:Y:S02]  /*0260*/  MOV R38, UR4 ;  /* 0x0000000400267c02 */ /* 0x004fe40008000f00 */
.L_x_2:
[----:B------:R-:W-:Y:S01]  /*0270*/  IMAD.U32 R0, RZ, RZ, UR15 ;  /* 0x0000000fff007e24 */ /* 0x000fe2000f8e00ff */
[----:B------:R-:W-:Y:S04]  /*0280*/  BSSY.RECONVERGENT B0, `(.L_x_4) ;  /* 0x000000c000007945 */ /* 0x000fe80003800200 */
[C---:B------:R-:W-:Y:S02]  /*0290*/  ISETP.NE.OR P3, PT, R0.reuse, 0x1, !P0 ;  /* 0x000000010000780c */ /* 0x040fe40004765670 */
[----:B------:R-:W-:-:S11]  /*02a0*/  ISETP.NE.OR P2, PT, R0, 0x3, !P0 ;  /* 0x000000030000780c */ /* 0x000fd60004745670 */
[----:B------:R-:W-:Y:S05]  /*02b0*/  @P3 BRA `(.L_x_5) ;  /* 0x0000000000203947 */ /* 0x000fea0003800000 */
[----:B------:R-:W3:Y:S02]  /*02c0*/  LDCU.64 UR4, c[0x0][0x348] ;  /* 0x00006900ff0477ac */ /* 0x000ee40008000a00 */
[----:B---3--:R-:W-:Y:S02]  /*02d0*/  UIADD3 UR8, UP1, UPT, UR4, 0x80, URZ ;  /* 0x0000008004087890 */ /* 0x008fe4000ff3e0ff */
[----:B------:R-:W-:Y:S02]  /*02e0*/  UIADD3 UR4, UP0, UPT, UR4, 0x180, URZ ;  /* 0x0000018004047890 */ /* 0x000fe4000ff1e0ff */
[----:B------:R-:W-:Y:S02]  /*02f0*/  UIADD3.X UR9, UPT, UPT, URZ, UR5, URZ, UP1, !UPT ;  /* 0x00000005ff097290 */ /* 0x000fe40008ffe4ff */
[----:B------:R-:W-:-:S07]  /*0300*/  UIADD3.X UR5, UPT, UPT, URZ, UR5, URZ, UP0, !UPT ;  /* 0x00000005ff057290 */ /* 0x000fce00087fe4ff */
[----:B------:R3:W-:Y:S02]  /*0310*/  UTMACCTL.PF [UR8] ;  /* 0x00000000080079b9 */ /* 0x0007e40008040000 */
[----:B------:R3:W-:Y:S02]  /*0320*/  UTMACCTL.PF [UR4] ;  /* 0x00000000040079b9 */ /* 0x0007e40008040000 */
[----:B---3--:R-:W-:Y:S01]  /*0330*/  NOP ;  /* 0x0000000000007918 */ /* 0x008fe20000000000 */
.L_x_5:
[----:B------:R-:W-:Y:S05]  /*0340*/  BSYNC.RECONVERGENT B0 ;  /* 0x0000000000007941 */ /* 0x000fea0003800200 */
.L_x_4:
[----:B------:R-:W-:Y:S04]  /*0350*/  BSSY.RECONVERGENT B0, `(.L_x_6) ;  /* 0x000000a000007945 */ /* 0x000fe80003800200 */
        /* <DEDUP_REMOVED lines=9> */
.L_x_7:
[----:B------:R-:W-:Y:S05]  /*03f0*/  BSYNC.RECONVERGENT B0 ;  /* 0x0000000000007941 */ /* 0x000fea0003800200 */
.L_x_6:
[----:B------:R-:W3:Y:S01]  /*0400*/  LDCU.64 UR4, c[0x0][0x888] ;  /* 0x00011100ff0477ac */ /* 0x000ee20008000a00 */
[----:B------:R-:W-:Y:S01]  /*0410*/  ISETP.NE.AND.EX P1, PT, RZ, UR7, PT, P1 ;  /* 0x00000007ff007c0c */ /* 0x000fe2000bf25310 */
[----:B------:R-:W-:Y:S01]  /*0420*/  UPLOP3.LUT UP4, UPT, UPT, UPT, UPT, 0x80, 0x8 ;  /* 0x000000000008789c */ /* 0x000fe20003f8f070 */
[----:B---3--:R-:W-:-:S04]  /*0430*/  ISETP.NE.U32.AND P2, PT, RZ, UR4, PT ;  /* 0x00000004ff007c0c */ /* 0x008fc8000bf45070 */
[----:B------:R-:W-:-:S13]  /*0440*/  ISETP.NE.AND.EX P2, PT, RZ, UR5, PT, P2 ;  /* 0x00000005ff007c0c */ /* 0x000fda000bf45320 */
[----:B------:R-:W-:Y:S05]  /*0450*/  @P2 BRA P1, `(.L_x_8) ;  /* 0x0000000000282947 */ /* 0x000fea0000800000 */
[----:B-----5:R-:W-:Y:S01]  /*0460*/  R2UR UR8, R40 ;  /* 0x00000000280872ca */ /* 0x020fe200000e0000 */
[----:B------:R-:W-:Y:S02]  /*0470*/  UISETP.NE.U32.AND UP0, UPT, UR6, URZ, UPT ;  /* 0x000000ff0600728c */ /* 0x000fe4000bf05070 */
[----:B------:R-:W-:Y:S02]  /*0480*/  UISETP.NE.U32.AND UP1, UPT, UR4, URZ, UPT ;  /* 0x000000ff0400728c */ /* 0x000fe4000bf25070 */
[----:B------:R-:W-:Y:S02]  /*0490*/  UISETP.NE.AND.EX UP2, UPT, UR7, URZ, UPT, UP0 ;  /* 0x000000ff0700728c */ /* 0x000fe4000bf45300 */
[----:B------:R-:W-:-:S04]  /*04a0*/  UISETP.NE.AND.EX UP0, UPT, UR5, URZ, UPT, UP1 ;  /* 0x000000ff0500728c */ /* 0x000fc8000bf05310 */
[----:B------:R-:W-:Y:S02]  /*04b0*/  USEL UR4, URZ, 0xffffffff, UP0 ;  /* 0xffffffffff047887 */ /* 0x000fe40008000000 */
[----:B------:R-:W-:-:S04]  /*04c0*/  UISETP.NE.AND UP1, UPT, UR8, URZ, UPT ;  /* 0x000000ff0800728c */ /* 0x000fc8000bf25270 */
[----:B------:R-:W-:-:S04]  /*04d0*/  @!UP2 USEL UR4, URZ, 0xffffffff, UP1 ;  /* 0xffffffffff04a887 */ /* 0x000fc80008800000 */
[----:B------:R-:W-:-:S04]  /*04e0*/  ULOP3.LUT UR4, UR4, 0x1, URZ, 0xc0, !UPT ;  /* 0x0000000104047892 */ /* 0x000fc8000f8ec0ff */
[----:B------:R-:W-:-:S11]  /*04f0*/  UISETP.NE.U32.AND UP4, UPT, UR4, 0x1, UPT ;  /* 0x000000010400788c */ /* 0x000fd6000bf85070 */
.L_x_8:
[----:B------:R-:W3:Y:S01]  /*0500*/  SHFL.IDX PT, R0, R82, RZ, 0x1f ;  /* 0x00001fff52007589 */ /* 0x000ee200000e0000 */
[----:B------:R-:W-:-:S04]  /*0510*/  UISETP.NE.AND UP0, UPT, UR15, 0x2, UPT ;  /* 0x000000020f00788c */ /* 0x000fc8000bf05270 */
[----:B------:R-:W-:Y:S02]  /*0520*/  UISETP.EQ.AND UP1, UPT, UR11, URZ, !UP0 ;  /* 0x000000ff0b00728c */ /* 0x000fe4000c722270 */
[----:B------:R-:W-:-:S04]  /*0530*/  USEL UR26, URZ, 0x1, UP0 ;  /* 0x00000001ff1a7887 */ /* 0x000fc80008000000 */
[----:B------:R-:W-:Y:S02]  /*0540*/  PLOP3.LUT P3, PT, P0, PT, UP1, 0x80, 0x8 ;  /* 0x000000000008781c */ /* 0x000fe4000076f018 */
[----:B---3--:R-:W-:-:S13]  /*0550*/  ISETP.NE.AND P1, PT, R0, RZ, PT ;  /* 0x000000ff0000720c */ /* 0x008fda0003f25270 */
[----:B------:R-:W-:Y:S05]  /*0560*/  @P1 BRA `(.L_x_9) ;  /* 0x0000000000d01947 */ /* 0x000fea0003800000 */
[----:B------:R-:W-:Y:S01]  /*0570*/  ELECT P1, URZ, PT ;  /* 0x0000000000ff782f */ /* 0x000fe20003820000 */
[----:B------:R-:W-:-:S12]  /*0580*/  BSSY.RECONVERGENT B0, `(.L_x_9) ;  /* 0x0000032000007945 */ /* 0x000fd80003800200 */
[----:B------:R-:W-:Y:S05]  /*0590*/  @!P1 BRA `(.L_x_10) ;  /* 0x0000000000c09947 */ /* 0x000fea0003800000 */
[----:B------:R-:W-:Y:S01]  /*05a0*/  UMOV UR6, 0x400 ;  /* 0x0000040000067882 */ /* 0x000fe20000000000 */
[----:B------:R-:W-:Y:S01]  /*05b0*/  UMOV UR5, 0x1 ;  /* 0x0000000100057882 */ /* 0x000fe20000000000 */
[----:B------:R-:W-:Y:S01]  /*05c0*/  UMOV UR4, 0x4 ;  /* 0x0000000400047882 */ /* 0x000fe20000000000 */
[----:B------:R-:W-:Y:S02]  /*05d0*/  ULEA UR6, UR54, UR6, 0x18 ;  /* 0x0000000636067291 */ /* 0x000fe4000f8ec0ff */
[----:B------:R-:W-:-:S04]  /*05e0*/  UIADD3 UR8, UPT, UPT, -UR5, 0x100000, URZ ;  /* 0x0010000005087890 */ /* 0x000fc8000fffe1ff */
[----:B------:R-:W-:Y:S02]  /*05f0*/  USHF.L.U32 UR9, UR8, 0xb, URZ ;  /* 0x0000000b08097899 */ /* 0x000fe400080006ff */
[----:B------:R-:W-:Y:S02]  /*0600*/  USHF.L.U32 UR8, UR8, 0x1, URZ ;  /* 0x0000000108087899 */ /* 0x000fe400080006ff */
[----:B------:R-:W-:-:S04]  /*0610*/  UIADD3 UR4, UPT, UPT, -UR4, 0x100000, URZ ;  /* 0x0010000004047890 */ /* 0x000fc8000fffe1ff */
[----:B------:R-:W-:Y:S02]  /*0620*/  USHF.L.U32 UR5, UR4, 0xb, URZ ;  /* 0x0000000b04057899 */ /* 0x000fe400080006ff */
[----:B------:R-:W-:Y:S01]  /*0630*/  USHF.L.U32 UR4, UR4, 0x1, URZ ;  /* 0x0000000104047899 */ /* 0x000fe200080006ff */
[----:B------:R-:W3:Y:S03]  /*0640*/  FENCE.VIEW.ASYNC.S ;  /* 0x00000000000073c6 */ /* 0x000ee60000000000 */
[----:B---3--:R3:W4:Y:S08]  /*0650*/  SYNCS.EXCH.64 URZ, [UR6], UR8 ;  /* 0x0000000806ff75b2 */ /* 0x0087300008000100 */
[----:B------:R3:W1:Y:S01]  /*0660*/  SYNCS.EXCH.64 URZ, [UR6+0x90], UR4 ;  /* 0x0000900406ff75b2 */ /* 0x0006620008000100 */
        /* <DEDUP_REMOVED lines=33> */
[----:B------:R3:W1:Y:S02]  /*0880*/  SYNCS.EXCH.64 URZ, [UR6+0x118], UR4 ;  /* 0x0001180406ff75b2 */ /* 0x0006640008000100 */
[----:B---34-:R-:W-:Y:S01]  /*0890*/  NOP ;  /* 0x0000000000007918 */ /* 0x018fe20000000000 */
.L_x_10:
[----:B------:R-:W-:Y:S05]  /*08a0*/  BSYNC.RECONVERGENT B0 ;  /* 0x0000000000007941 */ /* 0x000fea0003800200 */
.L_x_9:
[----:B------:R-:W3:Y:S01]  /*08b0*/  SHFL.IDX PT, R0, R82, RZ, 0x1f ;  /* 0x00001fff52007589 */ /* 0x000ee200000e0000 */
[----:B------:R-:W-:Y:S01]  /*08c0*/  NOP ;  /* 0x0000000000007918 */ /* 0x000fe20000000000 */
[----:B---3--:R-:W-:-:S13]  /*08d0*/  ISETP.NE.AND P1, PT, R0, 0x1, PT ;  /* 0x000000010000780c */ /* 0x008fda0003f25270 */
[----:B------:R-:W-:Y:S05]  /*08e0*/  @P1 BRA `(.L_x_11) ;  /* 0x00000000003c1947 */ /* 0x000fea0003800000 */
        /* <DEDUP_REMOVED lines=10> */
[----:B------:R-:W-:Y:S01]  /*0990*/  ELECT P1, URZ, PT ;  /* 0x0000000000ff782f */ /* 0x000fe20003820000 */
[----:B------:R-:W3:Y:S02]  /*09a0*/  FENCE.VIEW.ASYNC.S ;  /* 0x00000000000073c6 */ /* 0x000ee40000000000 */
[----:B---3--:R3:W4:Y:S08]  /*09b0*/  SYNCS.EXCH.64 URZ, [UR6+0x120], UR8 ;  /* 0x0001200806ff75b2 */ /* 0x0087300008000100 */
[----:B------:R3:W1:Y:S01]  /*09c0*/  SYNCS.EXCH.64 URZ, [UR6+0x128], UR4 ;  /* 0x0001280406ff75b2 */ /* 0x0006620008000100 */
[----:B------:R-:W-:Y:S01]  /*09d0*/  NOP ;  /* 0x0000000000007918 */ /* 0x000fe20000000000 */
.L_x_11:
[----:B------:R-:W2:Y:S01]  /*09e0*/  SHFL.IDX PT, R0, R82, RZ, 0x1f ;  /* 0x00001fff52007589 */ /* 0x000ea200000e0000 */
[----:B------:R-:W-:Y:S01]  /*09f0*/  NOP ;  /* 0x0000000000007918 */ /* 0x000fe20000000000 */
[----:B--2---:R-:W-:-:S13]  /*0a00*/  ISETP.NE.AND P1, PT, R0, 0x3, PT ;  /* 0x000000030000780c */ /* 0x004fda0003f25270 */
[----:B------:R-:W-:Y:S05]  /*0a10*/  @P1 BRA `(.L_x_12) ;  /* 0x00000000002c1947 */ /* 0x000fea0003800000 */
[----:B---3--:R-:W-:Y:S01]  /*0a20*/  UMOV UR5, 0x400 ;  /* 0x0000040000057882 */ /* 0x008fe20000000000 */
[----:B------:R-:W-:Y:S01]  /*0a30*/  UMOV UR4, 0x20 ;  /* 0x0000002000047882 */ /* 0x000fe20000000000 */
[----:B------:R-:W-:Y:S02]  /*0a40*/  ULEA UR5, UR54, UR5, 0x18 ;  /* 0x0000000536057291 */ /* 0x000fe4000f8ec0ff */
[----:B------:R-:W-:-:S04]  /*0a50*/  UIADD3 UR6, UPT, UPT, -UR4, 0x100000, URZ ;  /* 0x0010000004067890 */ /* 0x000fc8000fffe1ff */
[----:B------:R-:W-:Y:S02]  /*0a60*/  USHF.L.U32 UR7, UR6, 0xb, URZ ;  /* 0x0000000b06077899 */ /* 0x000fe400080006ff */
[----:B------:R-:W-:Y:S01]  /*0a70*/  USHF.L.U32 UR6, UR6, 0x1, URZ ;  /* 0x0000000106067899 */ /* 0x000fe200080006ff */
[----:B------:R-:W-:Y:S01]  /*0a80*/  ELECT P1, URZ, PT ;  /* 0x0000000000ff782f */ /* 0x000fe20003820000 */
[----:B------:R-:W2:Y:S10]  /*0a90*/  FENCE.VIEW.ASYNC.S ;  /* 0x00000000000073c6 */ /* 0x000eb40000000000 */
[----:B--2---:R2:W3:Y:S01]  /*0aa0*/  SYNCS.EXCH.64 URZ, [UR5+0x130], UR6 ;  /* 0x0001300605ff75b2 */ /* 0x0044e20008000100 */
[----:B------:R2:W1:Y:S01]  /*0ab0*/  SYNCS.EXCH.64 URZ, [UR5+0x138], UR6 ;  /* 0x0001380605ff75b2 */ /* 0x0004620008000100 */
[----:B------:R-:W-:Y:S01]  /*0ac0*/  NOP ;  /* 0x0000000000007918 */ /* 0x000fe20000000000 */
.L_x_12:
[----:B------:R-:W4:Y:S01]  /*0ad0*/  SHFL.IDX PT, R0, R82, RZ, 0x1f ;  /* 0x00001fff52007589 */ /* 0x000f2200000e0000 */
[----:B------:R-:W-:Y:S01]  /*0ae0*/  NOP ;  /* 0x0000000000007918 */ /* 0x000fe20000000000 */
[----:B----4-:R-:W-:-:S13]  /*0af0*/  ISETP.NE.AND P1, PT, R0, 0x4, PT ;  /* 0x000000040000780c */ /* 0x010fda0003f25270 */
[----:B------:R-:W-:Y:S05]  /*0b00*/  @P1 BRA `(.L_x_13) ;  /* 0x0000000000481947 */ /* 0x000fea0003800000 */
[----:B--23--:R-:W-:Y:S01]  /*0b10*/  UMOV UR6, 0x720 ;  /* 0x0000072000067882 */ /* 0x00cfe20000000000 */
[----:B------:R-:W-:Y:S01]  /*0b20*/  UMOV UR5, 0x400 ;  /* 0x0000040000057882 */ /* 0x000fe20000000000 */
[----:B------:R-:W-:Y:S01]  /*0b30*/  USEL UR6, UR6, 0x620, UP4 ;  /* 0x0000062006067887 */ /* 0x000fe2000a000000 */
        /* <DEDUP_REMOVED lines=9> */
[----:B------:R-:W2:Y:S02]  /*0bd0*/  FENCE.VIEW.ASYNC.S ;  /* 0x00000000000073c6 */ /* 0x000ea40000000000 */
[----:B--2---:R4:W2:Y:S08]  /*0be0*/  SYNCS.EXCH.64 URZ, [UR5+0x140], UR8 ;  /* 0x0001400805ff75b2 */ /* 0x0048b00008000100 */
[----:B------:R4:W3:Y:S01]  /*0bf0*/  SYNCS.EXCH.64 URZ, [UR5+0x150], UR6 ;  /* 0x0001500605ff75b2 */ /* 0x0008e20008000100 */
[----:B------:R4:W1:Y:S01]  /*0c00*/  SYNCS.EXCH.64 URZ, [UR5+0x148], UR8 ;  /* 0x0001480805ff75b2 */ /* 0x0008620008000100 */
[----:B------:R4:W1:Y:S02]  /*0c10*/  SYNCS.EXCH.64 URZ, [UR5+0x158], UR6 ;  /* 0x0001580605ff75b2 */ /* 0x0008640008000100 */
[----:B----4-:R-:W-:Y:S01]  /*0c20*/  NOP ;  /* 0x0000000000007918 */ /* 0x010fe20000000000 */
.L_x_13:
[----:B------:R-:W4:Y:S01]  /*0c30*/  SHFL.IDX PT, R0, R82, RZ, 0x1f ;  /* 0x00001fff52007589 */ /* 0x000f2200000e0000 */
[----:B------:R-:W-:Y:S01]  /*0c40*/  NOP ;  /* 0x0000000000007918 */ /* 0x000fe20000000000 */
[----:B----4-:R-:W-:-:S13]  /*0c50*/  ISETP.NE.AND P1, PT, R0, 0x5, PT ;  /* 0x000000050000780c */ /* 0x010fda0003f25270 */
[----:B------:R-:W-:Y:S05]  /*0c60*/  @P1 BRA `(.L_x_14) ;  /* 0x0000000000541947 */ /* 0x000fea0003800000 */
[----:B--23--:R-:W-:Y:S01]  /*0c70*/  UMOV UR6, 0x400 ;  /* 0x0000040000067882 */ /* 0x00cfe20000000000 */
        /* <DEDUP_REMOVED lines=14> */
[----:B------:R4:W1:Y:S01]  /*0d60*/  SYNCS.EXCH.64 URZ, [UR6+0x188], UR4 ;  /* 0x0001880406ff75b2 */ /* 0x0008620008000100 */
[----:B------:R4:W1:Y:S01]  /*0d70*/  SYNCS.EXCH.64 URZ, [UR6+0x170], UR8 ;  /* 0x0001700806ff75b2 */ /* 0x0008620008000100 */
[----:B------:R4:W1:Y:S01]  /*0d80*/  SYNCS.EXCH.64 URZ, [UR6+0x190], UR4 ;  /* 0x0001900406ff75b2 */ /* 0x0008620008000100 */
[----:B------:R4:W1:Y:S01]  /*0d90*/  SYNCS.EXCH.64 URZ, [UR6+0x178], UR8 ;  /* 0x0001780806ff75b2 */ /* 0x0008620008000100 */
[----:B------:R4:W1:Y:S02]  /*0da0*/  SYNCS.EXCH.64 URZ, [UR6+0x198], UR4 ;  /* 0x0001980406ff75b2 */ /* 0x0008640008000100 */
[----:B----4-:R-:W-:Y:S01]  /*0db0*/  NOP ;  /* 0x0000000000007918 */ /* 0x010fe20000000000 */
.L_x_14:
[----:B------:R-:W4:Y:S01]  /*0dc0*/  SHFL.IDX PT, R0, R82, RZ, 0x1f ;  /* 0x00001fff52007589 */ /* 0x000f2200000e0000 */
[----:B------:R-:W-:Y:S01]  /*0dd0*/  ISETP.NE.OR P0, PT, RZ, UR15, !P0 ;  /* 0x0000000fff007c0c */ /* 0x000fe2000c705670 */
[----:B------:R-:W-:Y:S01]  /*0de0*/  NOP ;  /* 0x0000000000007918 */ /* 0x000fe20000000000 */
[----:B----4-:R-:W-:-:S13]  /*0df0*/  ISETP.NE.AND P1, PT, R0, 0x3, PT ;  /* 0x000000030000780c */ /* 0x010fda0003f25270 */
[----:B------:R-:W-:Y:S05]  /*0e00*/  @P1 BRA `(.L_x_15) ;  /* 0x0000000000341947 */ /* 0x000fea0003800000 */
[----:B--23--:R-:W-:Y:S01]  /*0e10*/  UMOV UR5, 0x400 ;  /* 0x0000040000057882 */ /* 0x00cfe20000000000 */
[----:B------:R-:W-:Y:S01]  /*0e20*/  UMOV UR4, 0x20 ;  /* 0x0000002000047882 */ /* 0x000fe20000000000 */
[----:B------:R-:W-:Y:S02]  /*0e30*/  ULEA UR5, UR54, UR5, 0x18 ;  /* 0x0000000536057291 */ /* 0x000fe4000f8ec0ff */
[----:B------:R-:W-:-:S04]  /*0e40*/  UIADD3 UR6, UPT, UPT, -UR4, 0x100000, URZ ;  /* 0x0010000004067890 */ /* 0x000fc8000fffe1ff */
[----:B------:R-:W-:Y:S02]  /*0e50*/  USHF.L.U32 UR7, UR6, 0xb, URZ ;  /* 0x0000000b06077899 */ /* 0x000fe400080006ff */
[----:B------:R-:W-:Y:S01]  /*0e60*/  USHF.L.U32 UR6, UR6, 0x1, URZ ;  /* 0x0000000106067899 */ /* 0x000fe200080006ff */
[----:B------:R-:W-:Y:S01]  /*0e70*/  ELECT P1, URZ, PT ;  /* 0x0000000000ff782f */ /* 0x000fe20003820000 */
[----:B------:R-:W2:Y:S10]  /*0e80*/  FENCE.VIEW.ASYNC.S ;  /* 0x00000000000073c6 */ /* 0x000eb40000000000 */
[----:B--2---:R4:W2:Y:S01]  /*0e90*/  SYNCS.EXCH.64 URZ, [UR5+0x1a0], UR6 ;  /* 0x0001a00605ff75b2 */ /* 0x0048a20008000100 */
[----:B------:R4:W3:Y:S01]  /*0ea0*/  SYNCS.EXCH.64 URZ, [UR5+0x1b0], UR6 ;  /* 0x0001b00605ff75b2 */ /* 0x0008e20008000100 */
[----:B------:R4:W1:Y:S01]  /*0eb0*/  SYNCS.EXCH.64 URZ, [UR5+0x1a8], UR6 ;  /* 0x0001a80605ff75b2 */ /* 0x0008620008000100 */
[----:B------:R4:W1:Y:S02]  /*0ec0*/  SYNCS.EXCH.64 URZ, [UR5+0x1b8], UR6 ;  /* 0x0001b80605ff75b2 */ /* 0x0008640008000100 */
[----:B----4-:R-:W-:Y:S01]  /*0ed0*/  NOP ;  /* 0x0000000000007918 */ /* 0x010fe20000000000 */
.L_x_15:
[----:B------:R-:W-:Y:S01]  /*0ee0*/  VOTEU.ALL UP0, P0 ;  /* 0x0000000000ff7886 */ /* 0x000fe20000000000 */
[----:B--23--:R-:W-:Y:S01]  /*0ef0*/  UMOV UR6, 0x20 ;  /* 0x0000002000067882 */ /* 0x00cfe20000000000 */
[----:B------:R-:W2:Y:S01]  /*0f00*/  LDCU UR5, c[0x0][0x36c] ;  /* 0x00006d80ff0577ac */ /* 0x000ea20008000800 */
[----:B------:R-:W-:Y:S01]  /*0f10*/  NOP ;  /* 0x0000000000007918 */ /* 0x000fe20000000000 */
[----:B------:R-:W-:Y:S01]  /*0f20*/  LOP3.LUT R0, R78, 0x1f, RZ, 0xc0, !PT ;  /* 0x0000001f4e007812 */ /* 0x000fe200078ec0ff */
[----:B------:R-:W-:Y:S01]  /*0f30*/  @!UP0 UMOV UR4, 0x400 ;  /* 0x0000040000048882 */ /* 0x000fe20000000000 */
[----:B------:R-:W-:-:S04]  /*0f40*/  @!UP0 UIADD3 UR6, UPT, UPT, -UR6, 0x100000, URZ ;  /* 0x0010000006068890 */ /* 0x000fc8000fffe1ff */
[----:B------:R-:W-:Y:S02]  /*0f50*/  @!UP0 USHF.L.U32 UR7, UR6, 0xb, URZ ;  /* 0x0000000b06078899 */ /* 0x000fe400080006ff */
[----:B------:R-:W-:Y:S02]  /*0f60*/  @!UP0 USHF.L.U32 UR6, UR6, 0x1, URZ ;  /* 0x0000000106068899 */ /* 0x000fe400080006ff */
[----:B------:R-:W-:Y:S01]  /*0f70*/  @!UP0 ULEA UR4, UR54, UR4, 0x18 ;  /* 0x0000000436048291 */ /* 0x000fe2000f8ec0ff */
[----:B------:R-:W-:Y:S01]  /*0f80*/  VOTEU.ALL UP0, P0 ;  /* 0x0000000000ff7886 */ /* 0x000fe20000000000 */
[----:B------:R-:W-:Y:S02]  /*0f90*/  UISETP.NE.AND UP5, UPT, UR15, URZ, UPT ;  /* 0x000000ff0f00728c */ /* 0x000fe4000bfa5270 */
[----:B--2---:R-:W-:Y:S01]  /*0fa0*/  UISETP.EQ.U32.AND UP6, UPT, UR5, 0x1, UPT ;  /* 0x000000010500788c */ /* 0x004fe2000bfc2070 */
[----:B------:R-:W2:Y:S07]  /*0fb0*/  FENCE.VIEW.ASYNC.S ;  /* 0x00000000000073c6 */ /* 0x000eae0000000000 */
[----:B--2---:R2:W3:Y:S01]  /*0fc0*/  @!UP0 SYNCS.EXCH.64 URZ, [UR4+0x1c0], UR6 ;  /* 0x0001c00604ff85b2 */ /* 0x0044e20008000100 */
[----:B------:R-:W-:Y:S05]  /*0fd0*/  BRA.U !UP6, `(.L_x_16) ;  /* 0x000000010e087547 */ /* 0x000fea000b800000 */
[----:B-1-3--:R-:W-:Y:S01]  /*0fe0*/  UCGABAR_ARV ;  /* 0x00000000000079c7 */ /* 0x00afe20008000000 */
[----:B------:R-:W-:Y:S05]  /*0ff0*/  BRA `(.L_x_17) ;  /* 0x0000000000047947 */ /* 0x000fea0003800000 */
.L_x_16:
[----:B-1-3--:R-:W-:Y:S01]  /*1000*/  NOP ;  /* 0x0000000000007918 */ /* 0x00afe20000000000 */
.L_x_17:
[----:B------:R-:W1:Y:S01]  /*1010*/  S2UR UR12, SR_CTAID.X ;  /* 0x00000000000c79c3 */ /* 0x000e620000002500 */
[----:B------:R-:W-:-:S05]  /*1020*/  CS2R.32 R3, SR_CgaSize ;  /* 0x0000000000037805 */ /* 0x000fca0000008a00 */
[----:B------:R-:W-:-:S05]  /*1030*/  IMAD R3, R3, -0xa0, RZ ;  /* 0xffffff6003037824 */ /* 0x000fca00078e02ff */
[----:B------:R-:W-:-:S14]  /*1040*/  R2UR UR5, R3 ;  /* 0x00000000030572ca */ /* 0x000fdc00000e0000 */
[----:B------:R-:W3:Y:S01]  /*1050*/  LDCU UR5, c[0x0][UR5+0x2b0] ;  /* 0x00005600050577ac */ /* 0x000ee20008000800 */
[----:B------:R-:W-:-:S05]  /*1060*/  CS2R.32 R3, SR_CgaSize ;  /* 0x0000000000037805 */ /* 0x000fca0000008a00 */
[----:B------:R-:W-:-:S05]  /*1070*/  IMAD R3, R3, -0xa0, RZ ;  /* 0xffffff6003037824 */ /* 0x000fca00078e02ff */
[----:B--2---:R-:W-:-:S14]  /*1080*/  R2UR UR4, R3 ;  /* 0x00000000030472ca */ /* 0x004fdc00000e0000 */
[----:B------:R-:W2:Y:S01]  /*1090*/  LDCU UR4, c[0x0][UR4+0x2b4] ;  /* 0x00005680040477ac */ /* 0x000ea20008000800 */
[----:B------:R-:W4:Y:S01]  /*10a0*/  S2UR UR51, SR_CTAID.Y ;  /* 0x00000000003379c3 */ /* 0x000f220000002600 */
[----:B------:R-:W-:-:S05]  /*10b0*/  CS2R.32 R3, SR_CgaSize ;  /* 0x0000000000037805 */ /* 0x000fca0000008a00 */
[----:B------:R-:W-:-:S05]  /*10c0*/  IMAD R3, R3, -0xa0, RZ ;  /* 0xffffff6003037824 */ /* 0x000fca00078e02ff */
[----:B------:R-:W-:-:S14]  /*10d0*/  R2UR UR6, R3 ;  /* 0x00000000030672ca */ /* 0x000fdc00000e0000 */
[----:B------:R-:W2:Y:S01]  /*10e0*/  LDCU UR6, c[0x0][UR6+0x2a0] ;  /* 0x00005400060677ac */ /* 0x000ea20008000800 */
[----:B------:R-:W-:Y:S01]  /*10f0*/  UISETP.GT.U32.AND UP0, UPT, UR11, 0xffff, UPT ;  /* 0x0000ffff0b00788c */ /* 0x000fe2000bf04070 */
[----:B------:R-:W2:Y:S01]  /*1100*/  LDCU UR17, c[0x0][0xb24] ;  /* 0x00016480ff1177ac */ /* 0x000ea20008000800 */
[----:B------:R-:W2:Y:S01]  /*1110*/  LDCU UR37, c[0x0][0xb24] ;  /* 0x00016480ff2577ac */ /* 0x000ea20008000800 */
[----:B------:R-:W2:Y:S01]  /*1120*/  LDCU UR16, c[0x0][0xb30] ;  /* 0x00016600ff1077ac */ /* 0x000ea20008000800 */
[----:B-1----:R-:W-:Y:S01]  /*1130*/  I2FP.F32.U32 R3, UR12 ;  /* 0x0000000c00037c45 */ /* 0x002fe20008201000 */
[----:B------:R-:W-:-:S04]  /*1140*/  USHF.L.U32 UR18, UR54, 0xa, URZ ;  /* 0x0000000a36127899 */ /* 0x000fc800080006ff */
[----:B---3--:R-:W-:Y:S01]  /*1150*/  FMUL R3, R3, UR5 ;  /* 0x0000000503037c20 */ /* 0x008fe20008400000 */
[----:B------:R-:W-:-:S05]  /*1160*/  CS2R.32 R2, SR_CgaSize ;  /* 0x0000000000027805 */ /* 0x000fca0000008a00 */
[----:B------:R-:W-:-:S05]  /*1170*/  IMAD R2, R2, -0xa0, RZ ;  /* 0xffffff6002027824 */ /* 0x000fca00078e02ff */
[----:B------:R-:W-:-:S14]  /*1180*/  R2UR UR5, R2 ;  /* 0x00000000020572ca */ /* 0x000fdc00000e0000 */
[----:B------:R-:W1:Y:S01]  /*1190*/  LDCU UR5, c[0x0][UR5+0x2a4] ;  /* 0x00005480050577ac */ /* 0x000e620008000800 */
[----:B----4-:R-:W-:Y:S01]  /*11a0*/  I2FP.F32.U32 R2, UR51 ;  /* 0x0000003300027c45 */ /* 0x010fe20008201000 */
[----:B------:R-:W-:Y:S01]  /*11b0*/  UMOV UR13, 0x55 ;  /* 0x00000055000d7882 */ /* 0x000fe20000000000 */
[----:B------:R-:W3:Y:S03]  /*11c0*/  F2I.U32.TRUNC.NTZ R3, R3 ;  /* 0x0000000300037305 */ /* 0x000ee6000020f000 */
[----:B--2---:R-:W-:Y:S01]  /*11d0*/  FMUL R2, R2, UR4 ;  /* 0x0000000402027c20 */ /* 0x004fe20008400000 */
[----:B------:R-:W-:-:S04]  /*11e0*/  USEL UR4, UR11, 0xffff, !UP0 ;  /* 0x0000ffff0b047887 */ /* 0x000fc8000c000000 */
[----:B------:R-:W-:Y:S01]  /*11f0*/  ULOP3.LUT UR4, UR4, 0xffff, URZ, 0xc0, !UPT ;  /* 0x0000ffff04047892 */ /* 0x000fe2000f8ec0ff */
[----:B------:R-:W2:Y:S01]  /*1200*/  F2I.U32.TRUNC.NTZ R2, R2 ;  /* 0x0000000200027305 */ /* 0x000ea2000020f000 */
[----:B---3--:R-:W-:Y:S02]  /*1210*/  R2UR UR49, R3 ;  /* 0x00000000033172ca */ /* 0x008fe400000e0000 */
[----:B------:R-:W-:Y:S02]  /*1220*/  PRMT R3, RZ, 0x7610, R3 ;  /* 0x00007610ff037816 */ /* 0x000fe40000000003 */
[----:B--2---:R-:W-:Y:S02]  /*1230*/  R2UR UR48, R2 ;  /* 0x00000000023072ca */ /* 0x004fe400000e0000 */
[----:B------:R-:W-:-:S07]  /*1240*/  PRMT R2, RZ, 0x7610, R2 ;  /* 0x00007610ff027816 */ /* 0x000fce0000000002 */
[----:B------:R-:W-:-:S04]  /*1250*/  UIADD3 UR49, UPT, UPT, -UR49, URZ, URZ ;  /* 0x000000ff31317290 */ /* 0x000fc8000fffe1ff */
[----:B------:R-:W-:Y:S02]  /*1260*/  UIMAD UR49, UR6, UR49, UR12 ;  /* 0x00000031063172a4 */ /* 0x000fe4000f8e020c */
[----:B------:R-:W-:-:S04]  /*1270*/  UIADD3 UR48, UPT, UPT, -UR48, URZ, URZ ;  /* 0x000000ff30307290 */ /* 0x000fc8000fffe1ff */
[----:B-1----:R-:W-:Y:S01]  /*1280*/  UIMAD UR48, UR5, UR48, UR51 ;  /* 0x00000030053072a4 */ /* 0x002fe2000f8e0233 */
[----:B------:R-:W-:Y:S11]  /*1290*/  BRA.U UP5, `(.L_x_18) ;  /* 0x00000001055c7547 */ /* 0x000ff6000b800000 */
[----:B------:R-:W-:Y:S02]  /*12a0*/  UISETP.GT.U32.AND UP0, UPT, UR49, 0x1, UPT ;  /* 0x000000013100788c */ /* 0x000fe4000bf04070 */
[----:B------:R-:W-:Y:S02]  /*12b0*/  ULOP3.LUT UR5, UR49, 0xfffffffe, URZ, 0xc0, !UPT ;  /* 0xfffffffe31057892 */ /* 0x000fe4000f8ec0ff */
[----:B------:R-:W-:Y:S02]  /*12c0*/  UISETP.NE.AND UP3, UPT, UR48, URZ, UP0 ;  /* 0x000000ff3000728c */ /* 0x000fe40008765270 */
[----:B------:R-:W-:Y:S02]  /*12d0*/  UISETP.NE.AND UP2, UPT, UR48, 0x1, UP0 ;  /* 0x000000013000788c */ /* 0x000fe40008745270 */
[----:B------:R-:W-:Y:S02]  /*12e0*/  UISETP.NE.AND UP1, UPT, UR48, 0x2, UP0 ;  /* 0x000000023000788c */ /* 0x000fe40008725270 */
[----:B------:R-:W-:-:S02]  /*12f0*/  UISETP.NE.AND UP0, UPT, UR48, 0x3, UP0 ;  /* 0x000000033000788c */ /* 0x000fc40008705270 */
[----:B------:R-:W-:Y:S02]  /*1300*/  USEL UR7, URZ, 0x1, UP3 ;  /* 0x00000001ff077887 */ /* 0x000fe40009800000 */
[----:B------:R-:W-:Y:S02]  /*1310*/  USEL UR6, URZ, 0x4, UP2 ;  /* 0x00000004ff067887 */ /* 0x000fe40009000000 */
[----:B------:R-:W-:Y:S02]  /*1320*/  USEL UR14, URZ, 0x10, UP1 ;  /* 0x00000010ff0e7887 */ /* 0x000fe40008800000 */
[----:B------:R-:W-:Y:S02]  /*1330*/  USEL UR9, URZ, 0x40, UP0 ;  /* 0x00000040ff097887 */ /* 0x000fe40008000000 */
[----:B------:R-:W-:Y:S02]  /*1340*/  USEL UR8, URZ, 0x2, UP3 ;  /* 0x00000002ff087887 */ /* 0x000fe40009800000 */
[----:B------:R-:W-:-:S02]  /*1350*/  UIADD3 UR14, UPT, UPT, UR14, UR6, UR7 ;  /* 0x000000060e0e7290 */ /* 0x000fc4000fffe007 */
[----:B------:R-:W-:Y:S02]  /*1360*/  USEL UR6, URZ, 0x20, UP1 ;  /* 0x00000020ff067887 */ /* 0x000fe40008800000 */
[----:B------:R-:W-:Y:S02]  /*1370*/  USEL UR7, URZ, 0x8, UP2 ;  /* 0x00000008ff077887 */ /* 0x000fe40009000000 */
[----:B------:R-:W-:Y:S02]  /*1380*/  UIADD3 UR8, UPT, UPT, UR8, UR9, UR14 ;  /* 0x0000000908087290 */ /* 0x000fe4000fffe00e */
[----:B------:R-:W-:Y:S02]  /*1390*/  ULEA UR5, UR48, UR5, 0x1 ;  /* 0x0000000530057291 */ /* 0x000fe4000f8e08ff */
[----:B------:R-:W-:Y:S02]  /*13a0*/  USEL UR9, URZ, 0x80, UP0 ;  /* 0x00000080ff097887 */ /* 0x000fe40008000000 */
[----:B------:R-:W-:-:S03]  /*13b0*/  UIADD3 UR7, UPT, UPT, UR6, UR7, UR8 ;  /* 0x0000000706077290 */ /* 0x000fc6000fffe008 */
[----:B------:R-:W-:Y:S01]  /*13c0*/  UMOV UR6, 0x3 ;  /* 0x0000000300067882 */ /* 0x000fe20000000000 */
[----:B------:R-:W-:Y:S02]  /*13d0*/  UIADD3 UR7, UPT, UPT, UR7, UR9, URZ ;  /* 0x0000000907077290 */ /* 0x000fe4000fffe0ff */
[----:B------:R-:W-:-:S04]  /*13e0*/  USHF.L.U32 UR5, UR6, UR5, URZ ;  /* 0x0000000506057299 */ /* 0x000fc800080006ff */
[----:B------:R-:W-:Y:S02]  /*13f0*/  MOV R3, UR7 ;  /* 0x0000000700037c02 */ /* 0x000fe40008000f00 */
[----:B------:R-:W-:-:S07]  /*1400*/  MOV R2, UR5 ;  /* 0x0000000500027c02 */ /* 0x000fce0008000f00 */
.L_x_18:
[----:B------:R-:W1:Y:S01]  /*1410*/  S2UR UR36, SR_CTAID.Z ;  /* 0x00000000002479c3 */ /* 0x000e620000002700 */
[----:B------:R-:W-:Y:S02]  /*1420*/  UISETP.GE.AND UP0, UPT, UR17, 0x1, UPT ;  /* 0x000000011100788c */ /* 0x000fe4000bf06270 */
[----:B------:R-:W-:Y:S02]  /*1430*/  UISETP.NE.AND UP3, UPT, UR15, 0x2, UPT ;  /* 0x000000020f00788c */ /* 0x000fe4000bf65270 */
[----:B------:R-:W-:Y:S02]  /*1440*/  ULOP3.LUT UR14, UR18, 0x1800, URZ, 0xc0, !UPT ;  /* 0x00001800120e7892 */ /* 0x000fe4000f8ec0ff */
[----:B------:R-:W-:Y:S01]  /*1450*/  USHF.L.U32 UR13, UR13, UR4, URZ ;  /* 0x000000040d0d7299 */ /* 0x000fe200080006ff */
[----:B------:R-:W-:Y:S02]  /*1460*/  UMOV UR50, UR12 ;  /* 0x0000000c00327c82 */ /* 0x000fe40008000000 */
[----:B------:R-:W-:Y:S09]  /*1470*/  BRA.U !UP0, `(.L_x_19) ;  /* 0x0000000108b87547 */ /* 0x000ff2000b800000 */
[----:B------:R-:W2:Y:S01]  /*1480*/  LDCU.128 UR4, c[0x0][0xb10] ;  /* 0x00016200ff0477ac */ /* 0x000ea20008000c00 */
[----:B------:R-:W3:Y:S01]  /*1490*/  LDCU UR20, c[0x0][0x370] ;  /* 0x00006e00ff1477ac */ /* 0x000ee20008000800 */
[----:B------:R-:W4:Y:S01]  /*14a0*/  LDCU UR19, c[0x0][0x374] ;  /* 0x00006e80ff1377ac */ /* 0x000f220008000800 */
[----:B------:R-:W1:Y:S01]  /*14b0*/  LDCU UR50, c[0x0][0xb0c] ;  /* 0x00016180ff3277ac */ /* 0x000e620008000800 */
[----:B------:R-:W3:Y:S01]  /*14c0*/  LDCU UR18, c[0x0][0xb20] ;  /* 0x00016400ff1277ac */ /* 0x000ee20008000800 */
[----:B------:R-:W3:Y:S01]  /*14d0*/  LDCU.64 UR8, c[0x0][0xb28] ;  /* 0x00016500ff0877ac */ /* 0x000ee20008000a00 */
[----:B--2---:R-:W-:Y:S02]  /*14e0*/  UISETP.NE.AND UP0, UPT, UR6, 0x1, UPT ;  /* 0x000000010600788c */ /* 0x004fe4000bf05270 */
[----:B----4-:R-:W-:Y:S02]  /*14f0*/  UIMAD.WIDE.U32 UR24, UR19, UR7, URZ ;  /* 0x00000007131872a5 */ /* 0x010fe4000f8e00ff */
[----:B------:R-:W-:-:S02]  /*1500*/  UISETP.NE.AND UP2, UPT, UR17, 0x1, UPT ;  /* 0x000000011100788c */ /* 0x000fc4000bf45270 */
[----:B-1----:R-:W-:Y:S02]  /*1510*/  UISETP.NE.AND UP1, UPT, UR50, 0x1, UPT ;  /* 0x000000013200788c */ /* 0x002fe4000bf25270 */
[----:B------:R-:W-:Y:S02]  /*1520*/  UIMAD.WIDE.U32 UR28, UR51, UR7, URZ ;  /* 0x00000007331c72a5 */ /* 0x000fe4000f8e00ff */
[----:B---3--:R-:W-:Y:S01]  /*1530*/  UIMAD.WIDE.U32 UR22, UR20, UR4, URZ ;  /* 0x00000004141672a5 */ /* 0x008fe2000f8e00ff */
[----:B------:R-:W-:Y:S01]  /*1540*/  UMOV UR7, UR25 ;  /* 0x0000001900077c82 */ /* 0x000fe20008000000 */
[----:B------:R-:W-:Y:S02]  /*1550*/  UIMAD.WIDE.U32 UR24, UR12, UR4, URZ ;  /* 0x000000040c1872a5 */ /* 0x000fe4000f8e00ff */
[----:B------:R-:W-:-:S03]  /*1560*/  @UP0 USHF.R.U32.HI UR19, URZ, UR18, UR7 ;  /* 0x00000012ff130299 */ /* 0x000fc60008011607 */
[----:B------:R-:W-:Y:S02]  /*1570*/  @UP1 USHF.R.U32.HI UR20, URZ, UR5, UR23 ;  /* 0x00000005ff141299 */ /* 0x000fe40008011617 */
[----:B------:R-:W-:Y:S02]  /*1580*/  UIMAD.WIDE.U32 UR22, UR19, UR8, URZ ;  /* 0x00000008131672a5 */ /* 0x000fe4000f8e00ff */
[----:B------:R-:W-:Y:S02]  /*1590*/  USHF.R.U32.HI UR29, URZ, UR18, UR29 ;  /* 0x00000012ff1d7299 */ /* 0x000fe4000801161d */
[----:B------:R-:W-:Y:S02]  /*15a0*/  UIMAD.WIDE.U32 UR30, UR20, UR8, URZ ;  /* 0x00000008141e72a5 */ /* 0x000fe4000f8e00ff */
[----:B------:R-:W-:Y:S02]  /*15b0*/  @UP2 USHF.R.U32.HI UR19, URZ, UR9, UR23 ;  /* 0x00000009ff132299 */ /* 0x000fe40008011617 */
[----:B------:R-:W-:-:S02]  /*15c0*/  USHF.R.U32.HI UR25, URZ, UR5, UR25 ;  /* 0x00000005ff197299 */ /* 0x000fc40008011619 */
[----:B------:R-:W-:Y:S02]  /*15d0*/  USEL UR29, UR51, UR29, !UP0 ;  /* 0x0000001d331d7287 */ /* 0x000fe4000c000000 */
[----:B------:R-:W-:Y:S02]  /*15e0*/  @UP2 USHF.R.U32.HI UR20, URZ, UR9, UR31 ;  /* 0x00000009ff142299 */ /* 0x000fe4000801161f */
[----:B------:R-:W-:Y:S02]  /*15f0*/  UIMAD UR19, UR19, UR17, URZ ;  /* 0x00000011131372a4 */ /* 0x000fe4000f8e02ff */
[----:B------:R-:W-:Y:S02]  /*1600*/  USEL UR25, UR12, UR25, !UP1 ;  /* 0x000000190c197287 */ /* 0x000fe4000c800000 */
[----:B------:R-:W-:Y:S02]  /*1610*/  UIMAD UR4, UR20, UR17, URZ ;  /* 0x00000011140472a4 */ /* 0x000fe4000f8e02ff */
[----:B------:R-:W-:-:S02]  /*1620*/  UISETP.GE.AND UP0, UPT, UR29, UR19, UPT ;  /* 0x000000131d00728c */ /* 0x000fc4000bf06270 */
[----:B------:R-:W-:Y:S02]  /*1630*/  UIMAD.WIDE.U32 UR22, UR29, UR8, URZ ;  /* 0x000000081d1672a5 */ /* 0x000fe4000f8e00ff */
[----:B------:R-:W-:Y:S02]  /*1640*/  UISETP.GE.OR UP0, UPT, UR25, UR4, UP0 ;  /* 0x000000041900728c */ /* 0x000fe40008706670 */
[----:B------:R-:W-:Y:S02]  /*1650*/  USHF.R.U32.HI UR4, URZ, UR9, UR23 ;  /* 0x00000009ff047299 */ /* 0x000fe40008011617 */
[----:B------:R-:W-:Y:S02]  /*1660*/  UIMAD.WIDE.U32 UR18, UR25, UR8, URZ ;  /* 0x00000008191272a5 */ /* 0x000fe4000f8e00ff */
[----:B------:R-:W-:Y:S02]  /*1670*/  USEL UR4, UR29, UR4, !UP2 ;  /* 0x000000041d047287 */ /* 0x000fe4000d000000 */
[----:B------:R-:W-:-:S02]  /*1680*/  UIADD3 UR5, UPT, UPT, -UR29, URZ, URZ ;  /* 0x000000ff1d057290 */ /* 0x000fc4000fffe1ff */
[----:B------:R-:W-:Y:S02]  /*1690*/  UIADD3 UR8, UPT, UPT, -UR4, URZ, URZ ;  /* 0x000000ff04087290 */ /* 0x000fe4000fffe1ff */
[----:B------:R-:W-:Y:S02]  /*16a0*/  @!UP0 USHF.R.U32.HI UR9, URZ, UR9, UR19 ;  /* 0x00000009ff098299 */ /* 0x000fe40008011613 */
[----:B------:R-:W-:Y:S02]  /*16b0*/  UIMAD UR8, UR17, UR8, UR29 ;  /* 0x00000008110872a4 */ /* 0x000fe4000f8e021d */
[----:B------:R-:W-:Y:S02]  /*16c0*/  @!UP0 USEL UR9, UR25, UR9, !UP2 ;  /* 0x0000000919098287 */ /* 0x000fe4000d000000 */
[----:B------:R-:W-:Y:S02]  /*16d0*/  UIADD3 UR7, UPT, UPT, -UR25, URZ, URZ ;  /* 0x000000ff19077290 */ /* 0x000fe4000fffe1ff */
[----:B------:R-:W-:-:S02]  /*16e0*/  @!UP0 UIMAD UR8, UR8, UR20, UR9 ;  /* 0x00000014080882a4 */ /* 0x000fc4000f8e0209 */
[----:B------:R-:W-:Y:S02]  /*16f0*/  @!UP0 UIADD3 UR4, UPT, UPT, UR4, -UR9, URZ ;  /* 0x8000000904048290 */ /* 0x000fe4000fffe0ff */
[----:B------:R-:W-:Y:S02]  /*1700*/  UIMAD UR5, UR6, UR5, UR51 ;  /* 0x00000005060572a4 */ /* 0x000fe4000f8e0233 */
[----:B------:R-:W-:Y:S02]  /*1710*/  @!UP0 UIMAD UR29, UR4, UR17, UR25 ;  /* 0x00000011041d82a4 */ /* 0x000fe4000f8e0219 */
[----:B------:R-:W-:Y:S01]  /*1720*/  UIMAD UR7, UR50, UR7, UR12 ;  /* 0x00000007320772a4 */ /* 0x000fe2000f8e020c */
[----:B------:R-:W-:Y:S01]  /*1730*/  @!UP0 UMOV UR25, UR8 ;  /* 0x0000000800198c82 */ /* 0x000fe20008000000 */
[----:B------:R-:W-:Y:S02]  /*1740*/  UIMAD UR51, UR29, UR6, UR5 ;  /* 0x000000061d3372a4 */ /* 0x000fe4000f8e0205 */
[----:B------:R-:W-:-:S12]  /*1750*/  UIMAD UR50, UR25, UR50, UR7 ;  /* 0x00000032193272a4 */ /* 0x000fd8000f8e0207 */
.L_x_19:
[----:B------:R-:W-:-:S09]  /*1760*/  UISETP.NE.AND UP0, UPT, UR16, 0x1, UPT ;  /* 0x000000011000788c */ /* 0x000fd2000bf05270 */
[----:B------:R-:W-:Y:S05]  /*1770*/  BRA.U UP0, `(.L_x_20) ;  /* 0x0000000100407547 */ /* 0x000fea000b800000 */
[----:B------:R-:W2:Y:S01]  /*1780*/  LDCU.128 UR4, c[0x0][0xb10] ;  /* 0x00016200ff0477ac */ /* 0x000ea20008000c00 */
[----:B------:R-:W3:Y:S01]  /*1790*/  LDCU UR9, c[0x0][0xb0c] ;  /* 0x00016180ff0977ac */ /* 0x000ee20008000800 */
[----:B------:R-:W4:Y:S01]  /*17a0*/  LDCU UR8, c[0x0][0xb20] ;  /* 0x00016400ff0877ac */ /* 0x000f220008000800 */
[----:B--2---:R-:W-:Y:S02]  /*17b0*/  UIMAD.WIDE.U32 UR18, UR50, UR4, URZ ;  /* 0x00000004321272a5 */ /* 0x004fe4000f8e00ff */
[----:B------:R-:W-:Y:S02]  /*17c0*/  UIMAD.WIDE.U32 UR16, UR51, UR7, URZ ;  /* 0x00000007331072a5 */ /* 0x000fe4000f8e00ff */
[----:B---3--:R-:W-:Y:S02]  /*17d0*/  UISETP.NE.AND UP1, UPT, UR9, 0x1, UPT ;  /* 0x000000010900788c */ /* 0x008fe4000bf25270 */
[----:B------:R-:W-:Y:S01]  /*17e0*/  UISETP.NE.AND UP0, UPT, UR6, 0x1, UPT ;  /* 0x000000010600788c */ /* 0x000fe2000bf05270 */
[----:B------:R-:W-:Y:S01]  /*17f0*/  UMOV UR7, UR19 ;  /* 0x0000001300077c82 */ /* 0x000fe20008000000 */
[----:B----4-:R-:W-:-:S02]  /*1800*/  USHF.R.U32.HI UR8, URZ, UR8, UR17 ;  /* 0x00000008ff087299 */ /* 0x010fc40008011611 */
[----:B------:R-:W-:Y:S02]  /*1810*/  USHF.R.U32.HI UR5, URZ, UR5, UR7 ;  /* 0x00000005ff057299 */ /* 0x000fe40008011607 */
[----:B------:R-:W-:Y:S02]  /*1820*/  USEL UR8, UR51, UR8, !UP0 ;  /* 0x0000000833087287 */ /* 0x000fe4000c000000 */
[----:B------:R-:W-:-:S04]  /*1830*/  USEL UR5, UR50, UR5, !UP1 ;  /* 0x0000000532057287 */ /* 0x000fc8000c800000 */
[----:B------:R-:W-:Y:S02]  /*1840*/  UIADD3 UR4, UPT, UPT, -UR8, UR5, URZ ;  /* 0x0000000508047290 */ /* 0x000fe4000fffe1ff */
[----:B------:R-:W-:Y:S02]  /*1850*/  UIADD3 UR5, UPT, UPT, UR8, -UR5, URZ ;  /* 0x8000000508057290 */ /* 0x000fe4000fffe0ff */
[----:B------:R-:W-:Y:S02]  /*1860*/  UIMAD UR51, UR4, UR6, UR51 ;  /* 0x00000006043372a4 */ /* 0x000fe4000f8e0233 */
[----:B------:R-:W-:-:S12]  /*1870*/  UIMAD UR50, UR5, UR9, UR50 ;  /* 0x00000009053272a4 */ /* 0x000fd8000f8e0232 */
.L_x_20:
[----:B------:R-:W-:Y:S05]  /*1880*/  BRA.U !UP6, `(.L_x_21) ;  /* 0x000000010e0c7547 */ /* 0x000fea000b800000 */
[----:B------:R-:W-:Y:S01]  /*1890*/  UCGABAR_WAIT ;  /* 0x0000000000007dc7 */ /* 0x000fe20008000000 */
[----:B------:R-:W-:Y:S01]  /*18a0*/  CCTL.IVALL ;  /* 0x00000000ff00798f */ /* 0x000fe20002000000 */
[----:B------:R-:W-:Y:S05]  /*18b0*/  BRA `(.L_x_22) ;  /* 0x0000000000047947 */ /* 0x000fea0003800000 */
.L_x_21:
[----:B------:R-:W-:Y:S06]  /*18c0*/  BAR.SYNC.DEFER_BLOCKING 0x0 ;  /* 0x0000000000007b1d */ /* 0x000fec0000010000 */
.L_x_22:
[----:B------:R-:W-:Y:S05]  /*18d0*/  BRA.U UP3, `(.L_x_23) ;  /* 0x0000001903c07547 */ /* 0x000fea000b800000 */
[----:B------:R-:W2:Y:S01]  /*18e0*/  LDCU UR23, c[0x0][0x38c] ;  /* 0x00007180ff1777ac */ /* 0x000ea20008000800 */
[----:B------:R-:W-:Y:S01]  /*18f0*/  PLOP3.LUT P1, PT, PT, PT, UP4, 0x80, 0x8 ;  /* 0x000000000008781c */ /* 0x000fe20003f2f048 */
[----:B------:R-:W-:Y:S01]  /*1900*/  IMAD.MOV.U32 R12, RZ, RZ, 0x1 ;  /* 0x00000001ff0c7424 */ /* 0x000fe200078e00ff */
[----:B------:R-:W-:Y:S01]  /*1910*/  ISETP.NE.AND P2, PT, R0, RZ, P3 ;  /* 0x000000ff0000720c */ /* 0x000fe20001f45270 */
[----:B------:R-:W-:Y:S01]  /*1920*/  USHF.L.U32 UR41, UR12, 0x6, URZ ;  /* 0x000000060c297899 */ /* 0x000fe200080006ff */
[----:B------:R-:W-:Y:S01]  /*1930*/  PLOP3.LUT P1, PT, P1, PT, PT, 0x8, 0x80 ;  /* 0x000000000080781c */ /* 0x000fe20000f2e170 */
[----:B------:R-:W-:Y:S01]  /*1940*/  USHF.L.U32 UR22, UR12, 0x5, URZ ;  /* 0x000000050c167899 */ /* 0x000fe200080006ff */
[----:B------:R-:W-:Y:S01]  /*1950*/  CS2R R10, SRZ ;  /* 0x00000000000a7805 */ /* 0x000fe2000001ff00 */
[----:B------:R-:W-:Y:S01]  /*1960*/  UISETP.NE.AND UP1, UPT, UR15, URZ, UPT ;  /* 0x000000ff0f00728c */ /* 0x000fe2000bf25270 */
[----:B------:R-:W-:Y:S01]  /*1970*/  IMAD.MOV.U32 R9, RZ, RZ, RZ ;  /* 0x000000ffff097224 */ /* 0x000fe200078e00ff */
[----:B------:R-:W-:Y:S01]  /*1980*/  ULOP3.LUT UR41, UR41, 0x40, URZ, 0xc0, !UPT ;  /* 0x0000004029297892 */ /* 0x000fe2000f8ec0ff */
[----:B------:R-:W-:Y:S01]  /*1990*/  IMAD.MOV.U32 R8, RZ, RZ, 0x1 ;  /* 0x00000001ff087424 */ /* 0x000fe200078e00ff */
[----:B------:R-:W3:Y:S01]  /*19a0*/  LDCU UR21, c[0x0][0x370] ;  /* 0x00006e00ff1577ac */ /* 0x000ee20008000800 */
[----:B------:R-:W4:Y:S01]  /*19b0*/  LDCU.64 UR28, c[0x0][0x348] ;  /* 0x00006900ff1c77ac */ /* 0x000f220008000a00 */
[----:B--2---:R-:W-:Y:S01]  /*19c0*/  UIADD3 UR5, UPT, UPT, UR23, 0x7f, URZ ;  /* 0x0000007f17057890 */ /* 0x004fe2000fffe0ff */
[----:B------:R-:W2:Y:S03]  /*19d0*/  LDCU UR15, c[0x0][0x374] ;  /* 0x00006e80ff0f77ac */ /* 0x000ea60008000800 */
[----:B------:R-:W-:-:S02]  /*19e0*/  USHF.R.S32.HI UR4, URZ, 0x1f, UR5 ;  /* 0x0000001fff047899 */ /* 0x000fc40008011405 */
[----:B------:R-:W-:Y:S02]  /*19f0*/  ULOP3.LUT UR22, UR22, 0x20, URZ, 0xc0, !UPT ;  /* 0x0000002016167892 */ /* 0x000fe4000f8ec0ff */
[----:B------:R-:W-:Y:S02]  /*1a00*/  ULEA.HI UR25, UR4, UR5, URZ, 0x7 ;  /* 0x0000000504197291 */ /* 0x000fe4000f8f38ff */
[----:B------:R-:W-:Y:S02]  /*1a10*/  UIADD3 UR4, UPT, UPT, UR23, -0x1, URZ ;  /* 0xffffffff17047890 */ /* 0x000fe4000fffe0ff */
[----:B------:R-:W-:Y:S02]  /*1a20*/  USHF.R.S32.HI UR25, URZ, 0x7, UR25 ;  /* 0x00000007ff197899 */ /* 0x000fe40008011419 */
[----:B------:R-:W-:Y:S02]  /*1a30*/  UISETP.GE.U32.AND UP2, UPT, UR4, -0xff, UPT ;  /* 0xffffff010400788c */ /* 0x000fe4000bf46070 */
[----:B------:R-:W-:-:S02]  /*1a40*/  UISETP.LT.U32.AND UP0, UPT, UR25, 0x12, UPT ;  /* 0x000000121900788c */ /* 0x000fc4000bf01070 */
[----:B------:R-:W-:Y:S02]  /*1a50*/  UIADD3 UR23, UPT, UPT, UR23, 0xfe, URZ ;  /* 0x000000fe17177890 */ /* 0x000fe4000fffe0ff */
[----:B------:R-:W-:Y:S02]  /*1a60*/  USEL UR24, UR25, 0x12, UP0 ;  /* 0x0000001219187887 */ /* 0x000fe40008000000 */
[----:B------:R-:W-:Y:S02]  /*1a70*/  USEL UR31, UR26, 0x2, UP1 ;  /* 0x000000021a1f7887 */ /* 0x000fe40008800000 */
[----:B------:R-:W-:Y:S02]  /*1a80*/  UIADD3 UR30, UPT, UPT, UR24, -0x1, URZ ;  /* 0xffffffff181e7890 */ /* 0x000fe4000fffe0ff */
[----:B------:R-:W-:Y:S02]  /*1a90*/  @UP2 UIADD3 UR30, UPT, UPT, UR24, URZ, URZ ;  /* 0x000000ff181e2290 */ /* 0x000fe4000fffe0ff */
[----:B------:R-:W-:-:S02]  /*1aa0*/  ULEA.HI UR41, UR14, UR41, URZ, 0x19 ;  /* 0x000000290e297291 */ /* 0x000fc4000f8fc8ff */
[----:B------:R-:W-:Y:S02]  /*1ab0*/  UIADD3 UR27, UPT, UPT, UR30, 0x1, URZ ;  /* 0x000000011e1b7890 */ /* 0x000fe4000fffe0ff */
[----:B------:R-:W-:Y:S02]  /*1ac0*/  UIADD3 UR42, UPT, UPT, UR25, -UR24, URZ ;  /* 0x80000018192a7290 */ /* 0x000fe4000fffe0ff */
[----:B------:R-:W-:Y:S01]  /*1ad0*/  UIADD3 UR30, UPT, UPT, -UR30, URZ, URZ ;  /* 0x000000ff1e1e7290 */ /* 0x000fe2000fffe1ff */
[----:B--234-:R-:W-:-:S11]  /*1ae0*/  UMOV UR40, URZ ;  /* 0x000000ff00287c82 */ /* 0x01cfd60008000000 */
.L_x_43:
[----:B------:R-:W-:Y:S01]  /*1af0*/  UISETP.NE.AND UP0, UPT, UR54, URZ, UPT ;  /* 0x000000ff3600728c */ /* 0x000fe2000bf05270 */
[----:B------:R-:W2:Y:S08]  /*1b00*/  S2UR UR54, SR_CgaCtaId ;  /* 0x00000000003679c3 */ /* 0x000eb00000008800 */
[----:B------:R-:W-:Y:S05]  /*1b10*/  BRA.U UP0, `(.L_x_24) ;  /* 0x0000000100347547 */ /* 0x000fea000b800000 */
[----:B------:R-:W3:Y:S01]  /*1b20*/  S2R R0, SR_CgaCtaId ;  /* 0x0000000000007919 */ /* 0x000ee20000008800 */
[----:B------:R-:W-:-:S04]  /*1b30*/  MOV R2, 0x400 ;  /* 0x0000040000027802 */ /* 0x000fc80000000f00 */
[----:B---3--:R-:W-:Y:S02]  /*1b40*/  LEA R0, R0, R2, 0x18 ;  /* 0x0000000200007211 */ /* 0x008fe400078ec0ff */
[----:B------:R-:W-:-:S03]  /*1b50*/  SHF.L.U32 R2, R8, 0x1f, RZ ;  /* 0x0000001f08027819 */ /* 0x000fc600000006ff */
[----:B------:R-:W-:-:S04]  /*1b60*/  IMAD R0, R9, 0x8, R0 ;  /* 0x0000000809007824 */ /* 0x000fc800078e0200 */
[----:B------:R-:W3:Y:S02]  /*1b70*/  SYNCS.PHASECHK.TRANS64.TRYWAIT P0, [R0+URZ+0x1b0], R2 ;  /* 0x0001b002000075a7 */ /* 0x000ee400080011ff */
[----:B---3--:R-:W-:Y:S05]  /*1b80*/  @!P0 BRA `(.L_x_25) ;  /* 0x0000005800908947 */ /* 0x008fea0003800000 */
.L_x_128:
[----:B------:R-:W-:Y:S01]  /*1b90*/  VIADD R9, R9, 0x1 ;  /* 0x0000000109097836 */ /* 0x000fe20000000000 */
[----:B------:R3:W-:Y:S04]  /*1ba0*/  SYNCS.ARRIVE.TRANS64.A1T0 RZ, [R0+URZ+0x1a0], RZ ;  /* 0x0001a0ff00ff79a7 */ /* 0x0007e800081000ff */
[----:B------:R-:W-:-:S04]  /*1bb0*/  ISETP.NE.AND P0, PT, R9, 0x2, PT ;  /* 0x000000020900780c */ /* 0x000fc80003f05270 */
[----:B------:R-:W-:Y:S02]  /*1bc0*/  SEL R9, R9, RZ, P0 ;  /* 0x000000ff09097207 */ /* 0x000fe40000000000 */
[----:B---3--:R-:W-:-:S04]  /*1bd0*/  SEL R0, RZ, 0x1, P0 ;  /* 0x00000001ff007807 */ /* 0x008fc80000000000 */
[----:B------:R-:W-:-:S07]  /*1be0*/  LOP3.LUT R8, R8, R0, RZ, 0x3c, !PT ;  /* 0x0000000008087212 */ /* 0x000fce00078e3cff */
.L_x_24:
[----:B------:R-:W-:Y:S01]  /*1bf0*/  UMOV UR26, 0x400 ;  /* 0x00000400001a7882 */ /* 0x000fe20000000000 */
[----:B------:R-:W-:Y:S01]  /*1c00*/  UISETP.GE.U32.AND UP0, UPT, UR23, 0xff, UPT ;  /* 0x000000ff1700788c */ /* 0x000fe2000bf06070 */
[----:B------:R-:W-:Y:S01]  /*1c10*/  SHF.L.U32 R0, R12, 0x1f, RZ ;  /* 0x0000001f0c007819 */ /* 0x000fe200000006ff */
[----:B--2---:R-:W-:Y:S02]  /*1c20*/  ULEA UR26, UR54, UR26, 0x18 ;  /* 0x0000001a361a7291 */ /* 0x004fe4000f8ec0ff */
[----:B------:R-:W-:Y:S02]  /*1c30*/  ULEA.HI UR35, UR50, UR50, URZ, 0x1 ;  /* 0x0000003232237291 */ /* 0x000fe4000f8f08ff */
[----:B------:R-:W-:Y:S02]  /*1c40*/  ULEA UR4, UR40, UR26, 0x3 ;  /* 0x0000001a28047291 */ /* 0x000fe4000f8e18ff */
[----:B------:R-:W-:Y:S02]  /*1c50*/  USHF.L.U32 UR35, UR35, 0x6, URZ ;  /* 0x0000000623237899 */ /* 0x000fe400080006ff */
[----:B------:R-:W-:-:S02]  /*1c60*/  ULEA UR11, UR51, UR22, 0x6 ;  /* 0x00000016330b7291 */ /* 0x000fc4000f8e30ff */
[----:B------:R-:W-:-:S03]  /*1c70*/  ULOP3.LUT UR35, UR35, 0xffffff80, URZ, 0xc0, !UPT ;  /* 0xffffff8023237892 */ /* 0x000fc6000f8ec0ff */
[----:B------:R2:W3:Y:S01]  /*1c80*/  SYNCS.PHASECHK.TRANS64.TRYWAIT P0, [UR4+0x90], R0 ;  /* 0x00009000ff0075a7 */ /* 0x0004e20008001104 */
[----:B------:R-:W-:Y:S01]  /*1c90*/  UIADD3 UR35, UPT, UPT, UR41, UR35, URZ ;  /* 0x0000002329237290 */ /* 0x000fe2000fffe0ff */
[----:B------:R-:W-:Y:S01]  /*1ca0*/  UMOV UR4, URZ ;  /* 0x000000ff00047c82 */ /* 0x000fe20008000000 */
[----:B------:R-:W-:Y:S10]  /*1cb0*/  BRA.U !UP0, `(.L_x_26) ;  /* 0x0000000108c47547 */ /* 0x000ff4000b800000 */
[----:B------:R-:W-:Y:S01]  /*1cc0*/  UMOV UR5, UR30 ;  /* 0x0000001e00057c82 */ /* 0x000fe20008000000 */
[----:B------:R-:W-:Y:S01]  /*1cd0*/  UMOV UR7, UR40 ;  /* 0x0000002800077c82 */ /* 0x000fe20008000000 */
[----:B------:R-:W-:-:S05]  /*1ce0*/  UMOV UR34, URZ ;  /* 0x000000ff00227c82 */ /* 0x000fca0008000000 */
.L_x_32:
[----:B------:R-:W-:Y:S01]  /*1cf0*/  ULEA UR33, UR7, UR26, 0x3 ;  /* 0x0000001a07217291 */ /* 0x000fe2000f8e18ff */
[----:B---3--:R-:W-:Y:S01]  /*1d00*/  @P3 MOV R2, 0x6000 ;  /* 0x0000600000023802 */ /* 0x008fe20000000f00 */
[----:B-1-34-:R-:W-:Y:S10]  /*1d10*/  @P0 BRA `(.L_x_27) ;  /* 0x00000000000c0947 */ /* 0x01aff40003800000 */
[----:B------:R-:W-:-:S04]  /*1d20*/  SHF.L.U32 R3, R12, 0x1f, RZ ;  /* 0x0000001f0c037819 */ /* 0x000fc800000006ff */
[----:B------:R-:W3:Y:S02]  /*1d30*/  SYNCS.PHASECHK.TRANS64.TRYWAIT P0, [UR33+0x90], R3 ;  /* 0x00009003ff0075a7 */ /* 0x000ee40008001121 */
[----:B---3--:R-:W-:Y:S05]  /*1d40*/  @!P0 BRA `(.L_x_28) ;  /* 0x0000005800348947 */ /* 0x008fea0003800000 */
.L_x_27:
[----:B------:R3:W-:Y:S01]  /*1d50*/  @P3 SYNCS.ARRIVE.TRANS64 RZ, [UR33], R2 ;  /* 0x00000002ffff39a7 */ /* 0x0007e20008000021 */
[----:B------:R-:W-:Y:S02]  /*1d60*/  ULOP3.LUT UR4, UR31, 0x2, URZ, 0xfc, !UPT ;  /* 0x000000021f047892 */ /* 0x000fe4000f8efcff */
[----:B------:R-:W-:Y:S02]  /*1d70*/  UIADD3 UR5, UPT, UPT, UR5, 0x1, URZ ;  /* 0x0000000105057890 */ /* 0x000fe4000fffe0ff */
[----:B------:R-:W-:Y:S02]  /*1d80*/  UISETP.NE.AND UP0, UPT, UR4, 0x2, UPT ;  /* 0x000000020400788c */ /* 0x000fe4000bf05270 */
[----:B------:R-:W-:-:S07]  /*1d90*/  UISETP.NE.AND UP2, UPT, UR5, 0x1, UPT ;  /* 0x000000010500788c */ /* 0x000fce000bf45270 */
[----:B------:R-:W-:Y:S05]  /*1da0*/  BRA.U UP0, `(.L_x_29) ;  /* 0x0000000100047547 */ /* 0x000fea000b800000 */
[----:B-1----:R-:W-:Y:S05]  /*1db0*/  BPT.TRAP 0x1 ;  /* 0x000000040000795c */ /* 0x002fea0000300000 */
.L_x_29:
[----:B------:R-:W-:Y:S04]  /*1dc0*/  BSSY.RECONVERGENT B0, `(.L_x_30) ;  /* 0x0000003000007945 */ /* 0x000fe80003800200 */
[----:B------:R-:W-:Y:S05]  /*1dd0*/  @!P2 BRA `(.L_x_31) ;  /* 0x000000000004a947 */ /* 0x000fea0003800000 */
[----:B-1----:R-:W-:Y:S05]  /*1de0*/  BPT.TRAP 0x1 ;  /* 0x000000040000795c */ /* 0x002fea0000300000 */
.L_x_31:
[----:B-1----:R-:W-:Y:S05]  /*1df0*/  BSYNC.RECONVERGENT B0 ;  /* 0x0000000000007941 */ /* 0x002fea0003800200 */
.L_x_30:
[----:B------:R-:W-:Y:S02]  /*1e00*/  UIADD3 UR40, UPT, UPT, UR7, 0x1, URZ ;  /* 0x0000000107287890 */ /* 0x000fe4000fffe0ff */
[----:B------:R-:W-:Y:S02]  /*1e10*/  ULEA UR32, UR7, UR14, 0xd ;  /* 0x0000000e07207291 */ /* 0x000fe4000f8e68ff */
[----:B------:R-:W-:Y:S02]  /*1e20*/  UISETP.NE.AND UP0, UPT, UR40, 0x12, UPT ;  /* 0x000000122800788c */ /* 0x000fe4000bf05270 */
[----:B------:R-:W-:Y:S02]  /*1e30*/  UIADD3 UR44, UP1, UPT, UR28, 0x80, URZ ;  /* 0x000000801c2c7890 */ /* 0x000fe4000ff3e0ff */
[----:B------:R-:W-:Y:S02]  /*1e40*/  USEL UR6, URZ, 0x1, UP0 ;  /* 0x00000001ff067887 */ /* 0x000fe40008000000 */
[----:B------:R-:W-:-:S02]  /*1e50*/  USEL UR40, UR40, URZ, UP0 ;  /* 0x000000ff28287287 */ /* 0x000fc40008000000 */
[----:B------:R-:W-:Y:S02]  /*1e60*/  ULEA UR8, UR7, UR26, 0xc ;  /* 0x0000001a07087291 */ /* 0x000fe4000f8e60ff */
[----:B------:R-:W-:Y:S01]  /*1e70*/  UIADD3 UR18, UP0, UPT, UR28, 0x180, URZ ;  /* 0x000001801c127890 */ /* 0x000fe2000ff1e0ff */
[----:B------:R-:W-:Y:S01]  /*1e80*/  LOP3.LUT R12, R12, UR6, RZ, 0x3c, !PT ;  /* 0x000000060c0c7c12 */ /* 0x000fe2000f8e3cff */
[----:B------:R-:W-:Y:S02]  /*1e90*/  ULEA UR4, UR40, UR26, 0x3 ;  /* 0x0000001a28047291 */ /* 0x000fe4000f8e18ff */
[----:B------:R-:W-:Y:S01]  /*1ea0*/  ULOP3.LUT UR33, UR33, 0xfefffff8, URZ, 0xc0, !UPT ;  /* 0xfefffff821217892 */ /* 0x000fe2000f8ec0ff */
[----:B--2---:R-:W-:Y:S01]  /*1eb0*/  SHF.L.U32 R0, R12, 0x1f, RZ ;  /* 0x0000001f0c007819 */ /* 0x004fe200000006ff */
[----:B------:R-:W-:Y:S02]  /*1ec0*/  UIADD3.X UR45, UPT, UPT, URZ, UR29, URZ, UP1, !UPT ;  /* 0x0000001dff2d7290 */ /* 0x000fe40008ffe4ff */
[----:B------:R-:W-:-:S02]  /*1ed0*/  UIADD3 UR32, UPT, UPT, UR26, 0x2400, UR32 ;  /* 0x000024001a207890 */ /* 0x000fc4000fffe020 */
[----:B------:R-:W-:Y:S01]  /*1ee0*/  UPRMT UR6, URZ, 0x5410, UR13 ;  /* 0x00005410ff067896 */ /* 0x000fe2000800000d */
[----:B------:R4:W1:Y:S01]  /*1ef0*/  SYNCS.PHASECHK.TRANS64.TRYWAIT P0, [UR4+0x90], R0 ;  /* 0x00009000ff0075a7 */ /* 0x0008620008001104 */
[----:B------:R-:W-:Y:S02]  /*1f00*/  UIADD3 UR8, UPT, UPT, UR8, 0x26400, URZ ;  /* 0x0002640008087890 */ /* 0x000fe4000fffe0ff */
[----:B------:R-:W-:Y:S01]  /*1f10*/  UIADD3.X UR19, UPT, UPT, URZ, UR29, URZ, UP0, !UPT ;  /* 0x0000001dff137290 */ /* 0x000fe200087fe4ff */
[----:B------:R-:W-:Y:S01]  /*1f20*/  UMOV UR16, 0x0 ;  /* 0x0000000000107882 */ /* 0x000fe20000000000 */
[----:B------:R-:W-:Y:S01]  /*1f30*/  UMOV UR17, 0x10000000 ;  /* 0x1000000000117882 */ /* 0x000fe20000000000 */
[----:B------:R-:W-:Y:S01]  /*1f40*/  UMOV UR10, UR34 ;  /* 0x00000022000a7c82 */ /* 0x000fe20008000000 */
[----:B------:R-:W-:Y:S01]  /*1f50*/  UMOV UR12, UR36 ;  /* 0x00000024000c7c82 */ /* 0x000fe20008000000 */
[----:B------:R-:W-:Y:S01]  /*1f60*/  UMOV UR9, UR33 ;  /* 0x0000002100097c82 */ /* 0x000fe20008000000 */
[----:B------:R2:W-:Y:S01]  /*1f70*/  UTMALDG.3D.MULTICAST.2CTA [UR32], [UR44], UR6, desc[UR16] ;  /* 0x000010202c0073b4 */ /* 0x0005e20008211806 */
[----:B------:R-:W-:Y:S01]  /*1f80*/  UMOV UR4, UR27 ;  /* 0x0000001b00047c82 */ /* 0x000fe20008000000 */
[----:B------:R-:W-:Y:S01]  /*1f90*/  UMOV UR7, UR40 ;  /* 0x0000002800077c82 */ /* 0x000fe20008000000 */
[----:B------:R4:W-:Y:S01]  /*1fa0*/  UTMALDG.3D.2CTA [UR8], [UR18], desc[UR16] ;  /* 0x00001008120075b4 */ /* 0x0009e20008211000 */
[----:B--2---:R-:W-:Y:S01]  /*1fb0*/  UIADD3 UR34, UPT, UPT, UR34, 0x80, URZ ;  /* 0x0000008022227890 */ /* 0x004fe2000fffe0ff */
[----:B------:R-:W-:Y:S11]  /*1fc0*/  BRA.U UP2, `(.L_x_32) ;  /* 0xfffffffd02487547 */ /* 0x000ff6000b83ffff */
.L_x_26:
[----:B------:R-:W-:Y:S01]  /*1fd0*/  ULEA UR5, UR40, UR26, 0x3 ;  /* 0x0000001a28057291 */ /* 0x000fe2000f8e18ff */
[----:B--2-4-:R-:W-:Y:S01]  /*1fe0*/  SHF.L.U32 R0, R12, 0x1f, RZ ;  /* 0x0000001f0c007819 */ /* 0x014fe200000006ff */
[----:B------:R-:W-:Y:S01]  /*1ff0*/  @!P1 SYNCS.ARRIVE.TRANS64.A1T0 RZ, [UR26+0x138], RZ ;  /* 0x000138ffffff99a7 */ /* 0x000fe2000810001a */
[----:B------:R-:W-:-:S06]  /*2000*/  UISETP.GT.AND UP0, UPT, UR25, UR24, UPT ;  /* 0x000000181900728c */ /* 0x000fcc000bf04270 */
[----:B-1-3--:R1:W2:Y:S03]  /*2010*/  SYNCS.PHASECHK.TRANS64.TRYWAIT P0, [UR5+0x90], R0 ;  /* 0x00009000ff0075a7 */ /* 0x00a2a60008001105 */
[----:B------:R-:W-:Y:S05]  /*2020*/  BRA.U !UP0, `(.L_x_33) ;  /* 0x0000000108c47547 */ /* 0x000fea000b800000 */
[----:B------:R-:W-:Y:S01]  /*2030*/  UIADD3 UR5, UPT, UPT, UR42, UR4, URZ ;  /* 0x000000042a057290 */ /* 0x000fe2000fffe0ff */
[----:B------:R-:W-:-:S11]  /*2040*/  UMOV UR7, UR40 ;  /* 0x0000002800077c82 */ /* 0x000fd60008000000 */
.L_x_39:
[----:B------:R-:W-:Y:S01]  /*2050*/  ULEA UR17, UR7, UR26, 0x3 ;  /* 0x0000001a07117291 */ /* 0x000fe2000f8e18ff */
[----:B--2---:R-:W-:Y:S01]  /*2060*/  @P3 MOV R2, 0x6000 ;  /* 0x0000600000023802 */ /* 0x004fe20000000f00 */
[----:B--2-4-:R-:W-:Y:S10]  /*2070*/  @P0 BRA `(.L_x_34) ;  /* 0x00000000000c0947 */ /* 0x014ff40003800000 */
[----:B------:R-:W-:-:S04]  /*2080*/  SHF.L.U32 R3, R12, 0x1f, RZ ;  /* 0x0000001f0c037819 */ /* 0x000fc800000006ff */
[----:B------:R-:W2:Y:S02]  /*2090*/  SYNCS.PHASECHK.TRANS64.TRYWAIT P0, [UR17+0x90], R3 ;  /* 0x00009003ff0075a7 */ /* 0x000ea40008001111 */
[----:B--2---:R-:W-:Y:S05]  /*20a0*/  @!P0 BRA `(.L_x_35) ;  /* 0x0000005400748947 */ /* 0x004fea0003800000 */
.L_x_34:
[----:B------:R2:W-:Y:S01]  /*20b0*/  @P3 SYNCS.ARRIVE.TRANS64 RZ, [UR17], R2 ;  /* 0x00000002ffff39a7 */ /* 0x0005e20008000011 */
[----:B------:R-:W-:-:S04]  /*20c0*/  ULOP3.LUT UR6, UR31, 0x2, URZ, 0xfc, !UPT ;  /* 0x000000021f067892 */ /* 0x000fc8000f8efcff */
[----:B------:R-:W-:-:S09]  /*20d0*/  UISETP.NE.AND UP0, UPT, UR6, 0x2, UPT ;  /* 0x000000020600788c */ /* 0x000fd2000bf05270 */
[----:B------:R-:W-:Y:S05]  /*20e0*/  BRA.U UP0, `(.L_x_36) ;  /* 0x0000000100047547 */ /* 0x000fea000b800000 */
[----:B------:R-:W-:Y:S05]  /*20f0*/  BPT.TRAP 0x1 ;  /* 0x000000040000795c */ /* 0x000fea0000300000 */
.L_x_36:
[----:B------:R-:W-:Y:S04]  /*2100*/  BSSY.RECONVERGENT B0, `(.L_x_37) ;  /* 0x0000003000007945 */ /* 0x000fe80003800200 */
[----:B------:R-:W-:Y:S05]  /*2110*/  @!P2 BRA `(.L_x_38) ;  /* 0x000000000004a947 */ /* 0x000fea0003800000 */
[----:B------:R-:W-:Y:S05]  /*2120*/  BPT.TRAP 0x1 ;  /* 0x000000040000795c */ /* 0x000fea0000300000 */
.L_x_38:
[----:B------:R-:W-:Y:S05]  /*2130*/  BSYNC.RECONVERGENT B0 ;  /* 0x0000000000007941 */ /* 0x000fea0003800200 */
.L_x_37:
[----:B------:R-:W-:Y:S02]  /*2140*/  UIADD3 UR40, UPT, UPT, UR7, 0x1, URZ ;  /* 0x0000000107287890 */ /* 0x000fe4000fffe0ff */
[----:B------:R-:W-:Y:S02]  /*2150*/  ULEA UR16, UR7, UR14, 0xd ;  /* 0x0000000e07107291 */ /* 0x000fe4000f8e68ff */
[----:B------:R-:W-:Y:S02]  /*2160*/  UISETP.NE.AND UP0, UPT, UR40, 0x12, UPT ;  /* 0x000000122800788c */ /* 0x000fe4000bf05270 */
[----:B------:R-:W-:Y:S02]  /*2170*/  UIADD3 UR46, UP1, UPT, UR28, 0x80, URZ ;  /* 0x000000801c2e7890 */ /* 0x000fe4000ff3e0ff */
[----:B------:R-:W-:Y:S02]  /*2180*/  USEL UR8, URZ, 0x1, UP0 ;  /* 0x00000001ff087887 */ /* 0x000fe40008000000 */
[----:B------:R-:W-:-:S02]  /*2190*/  USEL UR40, UR40, URZ, UP0 ;  /* 0x000000ff28287287 */ /* 0x000fc40008000000 */
[----:B------:R-:W-:Y:S02]  /*21a0*/  UIADD3 UR44, UP0, UPT, UR28, 0x180, URZ ;  /* 0x000001801c2c7890 */ /* 0x000fe4000ff1e0ff */
[----:B------:R-:W-:Y:S01]  /*21b0*/  ULEA UR6, UR40, UR26, 0x3 ;  /* 0x0000001a28067291 */ /* 0x000fe2000f8e18ff */
[----:B------:R-:W-:Y:S01]  /*21c0*/  LOP3.LUT R12, R12, UR8, RZ, 0x3c, !PT ;  /* 0x000000080c0c7c12 */ /* 0x000fe2000f8e3cff */
[----:B------:R-:W-:Y:S02]  /*21d0*/  ULEA UR8, UR7, UR26, 0xc ;  /* 0x0000001a07087291 */ /* 0x000fe4000f8e60ff */
[----:B------:R-:W-:Y:S01]  /*21e0*/  USHF.L.U32 UR18, UR4, 0x7, URZ ;  /* 0x0000000704127899 */ /* 0x000fe200080006ff */
[----:B-1----:R-:W-:Y:S01]  /*21f0*/  SHF.L.U32 R0, R12, 0x1f, RZ ;  /* 0x0000001f0c007819 */ /* 0x002fe200000006ff */
[----:B------:R-:W-:Y:S02]  /*2200*/  ULOP3.LUT UR17, UR17, 0xfefffff8, URZ, 0xc0, !UPT ;  /* 0xfefffff811117892 */ /* 0x000fe4000f8ec0ff */
[----:B------:R-:W-:Y:S01]  /*2210*/  UIADD3 UR16, UPT, UPT, UR26, 0x2400, UR16 ;  /* 0x000024001a107890 */ /* 0x000fe2000fffe010 */
[----:B------:R3:W4:Y:S01]  /*2220*/  SYNCS.PHASECHK.TRANS64.TRYWAIT P0, [UR6+0x90], R0 ;  /* 0x00009000ff0075a7 */ /* 0x0007220008001106 */
[----:B------:R-:W-:-:S02]  /*2230*/  UIADD3.X UR47, UPT, UPT, URZ, UR29, URZ, UP1, !UPT ;  /* 0x0000001dff2f7290 */ /* 0x000fc40008ffe4ff */
[----:B------:R-:W-:Y:S02]  /*2240*/  UPRMT UR6, URZ, 0x5410, UR13 ;  /* 0x00005410ff067896 */ /* 0x000fe4000800000d */
[----:B------:R-:W-:Y:S02]  /*2250*/  UIADD3 UR8, UPT, UPT, UR8, 0x26400, URZ ;  /* 0x0002640008087890 */ /* 0x000fe4000fffe0ff */
[----:B------:R-:W-:Y:S01]  /*2260*/  UIADD3.X UR45, UPT, UPT, URZ, UR29, URZ, UP0, !UPT ;  /* 0x0000001dff2d7290 */ /* 0x000fe200087fe4ff */
[----:B------:R-:W-:Y:S01]  /*2270*/  UMOV UR32, 0x0 ;  /* 0x0000000000207882 */ /* 0x000fe20000000000 */
[----:B------:R-:W-:Y:S01]  /*2280*/  UMOV UR33, 0x10000000 ;  /* 0x1000000000217882 */ /* 0x000fe20000000000 */
[----:B------:R-:W-:Y:S01]  /*2290*/  UMOV UR19, UR35 ;  /* 0x0000002300137c82 */ /* 0x000fe20008000000 */
[----:B------:R-:W-:Y:S01]  /*22a0*/  UMOV UR20, UR36 ;  /* 0x0000002400147c82 */ /* 0x000fe20008000000 */
[----:B------:R-:W-:Y:S01]  /*22b0*/  UMOV UR12, UR36 ;  /* 0x00000024000c7c82 */ /* 0x000fe20008000000 */
[----:B------:R-:W-:Y:S01]  /*22c0*/  UMOV UR9, UR17 ;  /* 0x0000001100097c82 */ /* 0x000fe20008000000 */
[----:B------:R-:W-:Y:S01]  /*22d0*/  UMOV UR10, UR18 ;  /* 0x00000012000a7c82 */ /* 0x000fe20008000000 */
[----:B------:R3:W-:Y:S01]  /*22e0*/  UTMALDG.3D.MULTICAST.2CTA [UR16], [UR46], UR6, desc[UR32] ;  /* 0x000020102e0073b4 */ /* 0x0007e20008211806 */
[----:B------:R-:W-:Y:S01]  /*22f0*/  UIADD3 UR4, UPT, UPT, UR4, 0x1, URZ ;  /* 0x0000000104047890 */ /* 0x000fe2000fffe0ff */
[----:B------:R-:W-:-:S03]  /*2300*/  UMOV UR7, UR40 ;  /* 0x0000002800077c82 */ /* 0x000fc60008000000 */
[----:B------:R-:W-:Y:S01]  /*2310*/  UISETP.NE.AND UP0, UPT, UR4, UR5, UPT ;  /* 0x000000050400728c */ /* 0x000fe2000bf05270 */
[----:B------:R3:W-:Y:S08]  /*2320*/  UTMALDG.3D.2CTA [UR8], [UR44], desc[UR32] ;  /* 0x000020082c0075b4 */ /* 0x0007f00008211000 */
[----:B---3--:R-:W-:Y:S05]  /*2330*/  BRA.U UP0, `(.L_x_39) ;  /* 0xfffffffd00447547 */ /* 0x008fea000b83ffff */
.L_x_33:
[C---:B------:R-:W-:Y:S01]  /*2340*/  LEA R3, R11.reuse, UR26, 0x3 ;  /* 0x0000001a0b037c11 */ /* 0x040fe2000f8e18ff */
[----:B------:R-:W-:Y:S01]  /*2350*/  NOP ;  /* 0x0000000000007918 */ /* 0x000fe20000000000 */
[----:B-1----:R-:W-:Y:S02]  /*2360*/  SHF.L.U32 R0, R10, 0x1f, RZ ;  /* 0x0000001f0a007819 */ /* 0x002fe400000006ff */
[----:B------:R-:W-:Y:S02]  /*2370*/  LEA R4, R11, UR26, 0x4 ;  /* 0x0000001a0b047c11 */ /* 0x000fe4000f8e20ff */
[----:B--2-4-:R-:W1:Y:S02]  /*2380*/  SYNCS.PHASECHK.TRANS64.TRYWAIT P0, [R3+URZ+0x140], R0 ;  /* 0x00014000030075a7 */ /* 0x014e6400080011ff */
[----:B-1----:R-:W-:Y:S05]  /*2390*/  @!P0 BRA `(.L_x_40) ;  /* 0x0000005000d08947 */ /* 0x002fea0003800000 */
.L_x_131:
[----:B------:R-:W2:Y:S01]  /*23a0*/  LDS.128 R4, [R4+0x1d0] ;  /* 0x0001d00004047984 */ /* 0x000ea20000000c00 */
[----:B------:R-:W-:Y:S01]  /*23b0*/  UISETP.GE.AND UP0, UPT, UR37, 0x1, UPT ;  /* 0x000000012500788c */ /* 0x000fe2000bf06270 */
[----:B------:R-:W-:Y:S01]  /*23c0*/  @!PT LDS RZ, [RZ] ;  /* 0x00000000fffff984 */ /* 0x000fe20000000800 */
[----:B------:R-:W-:Y:S01]  /*23d0*/  @!PT LDS RZ, [RZ] ;  /* 0x00000000fffff984 */ /* 0x000fe20000000800 */
[----:B------:R-:W-:Y:S01]  /*23e0*/  @!PT LDS RZ, [RZ] ;  /* 0x00000000fffff984 */ /* 0x000fe20000000800 */
[----:B------:R-:W-:Y:S01]  /*23f0*/  @!PT LDS RZ, [RZ] ;  /* 0x00000000fffff984 */ /* 0x000fe20000000800 */
[----:B------:R3:W-:Y:S06]  /*2400*/  MEMBAR.ALL.CTA ;  /* 0x0000000000007992 */ /* 0x0007ec0000008000 */
[----:B---3--:R-:W3:Y:S01]  /*2410*/  FENCE.VIEW.ASYNC.S ;  /* 0x00000000000073c6 */ /* 0x008ee20000000000 */
[----:B--2---:R-:W-:-:S13]  /*2420*/  LOP3.LUT P0, RZ, R6, 0x1, RZ, 0xc0, !PT ;  /* 0x0000000106ff7812 */ /* 0x004fda000780c0ff */
[----:B---3--:R-:W-:Y:S01]  /*2430*/  VOTEU.ANY UP1, P0 ;  /* 0x0000000000ff7886 */ /* 0x008fe20000020100 */
[----:B------:R-:W-:-:S13]  /*2440*/  PLOP3.LUT P0, PT, PT, PT, UP1, 0x80, 0x8 ;  /* 0x000000000008781c */ /* 0x000fda0003f0f018 */
[----:B-1----:R-:W-:Y:S02]  /*2450*/  @P0 LOP3.LUT R0, R5, 0xffff, RZ, 0xc0, !PT ;  /* 0x0000ffff05000812 */ /* 0x002fe400078ec0ff */
[----:B------:R-:W-:Y:S02]  /*2460*/  @P0 MOV R2, R4 ;  /* 0x0000000400020202 */ /* 0x000fe40000000f00 */
[----:B------:R-:W-:Y:S01]  /*2470*/  @P0 R2UR UR5, R0 ;  /* 0x00000000000502ca */ /* 0x000fe200000e0000 */
[----:B------:R-:W-:Y:S01]  /*2480*/  VIADD R0, R3, 0x150 ;  /* 0x0000015003007836 */ /* 0x000fe20000000000 */
[----:B------:R-:W-:Y:S02]  /*2490*/  @P0 SHF.R.U32.HI R4, RZ, 0x10, R5 ;  /* 0x00000010ff040819 */ /* 0x000fe40000011605 */
[----:B------:R-:W-:Y:S02]  /*24a0*/  @P0 R2UR UR6, R2 ;  /* 0x00000000020602ca */ /* 0x000fe400000e0000 */
[----:B------:R-:W-:-:S02]  /*24b0*/  PRMT R0, RZ, 0x654, R0 ;  /* 0x00000654ff007816 */ /* 0x000fc40000000000 */
[----:B------:R-:W-:Y:S02]  /*24c0*/  @P0 R2UR UR4, R4 ;  /* 0x00000000040402ca */ /* 0x000fe400000e0000 */
[----:B------:R1:W-:Y:S03]  /*24d0*/  SYNCS.ARRIVE.TRANS64.RED.A1T0 RZ, [R0+URZ], RZ ;  /* 0x000000ff00ff79a7 */ /* 0x0003e600081004ff */
[----:B------:R-:W-:-:S04]  /*24e0*/  @UP1 UMOV UR38, UR5 ;  /* 0x0000000500261c82 */ /* 0x000fc80008000000 */
[----:B------:R-:W-:-:S04]  /*24f0*/  @UP1 UMOV UR39, UR6 ;  /* 0x0000000600271c82 */ /* 0x000fc80008000000 */
[----:B------:R-:W-:Y:S01]  /*2500*/  @UP1 UMOV UR36, UR4 ;  /* 0x0000000400241c82 */ /* 0x000fe20008000000 */
[----:B------:R-:W-:Y:S05]  /*2510*/  BRA.U !UP0, `(.L_x_41) ;  /* 0x0000000108b87547 */ /* 0x000fea000b800000 */
[----:B------:R-:W2:Y:S01]  /*2520*/  LDCU.128 UR4, c[0x0][0xb10] ;  /* 0x00016200ff0477ac */ /* 0x000ea20008000c00 */
[----:B------:R-:W3:Y:S01]  /*2530*/  LDCU UR10, c[0x0][0xb20] ;  /* 0x00016400ff0a77ac */ /* 0x000ee20008000800 */
[----:B------:R-:W4:Y:S01]  /*2540*/  LDCU UR11, c[0x0][0xb0c] ;  /* 0x00016180ff0b77ac */ /* 0x000f220008000800 */
[----:B------:R-:W1:Y:S01]  /*2550*/  LDCU.64 UR8, c[0x0][0xb28] ;  /* 0x00016500ff0877ac */ /* 0x000e620008000a00 */
[----:B------:R-:W-:Y:S02]  /*2560*/  UISETP.NE.AND UP3, UPT, UR37, 0x1, UPT ;  /* 0x000000012500788c */ /* 0x000fe4000bf65270 */
[----:B--2---:R-:W-:Y:S02]  /*2570*/  UIMAD.WIDE.U32 UR32, UR15, UR7, URZ ;  /* 0x000000070f2072a5 */ /* 0x004fe4000f8e00ff */
[----:B------:R-:W-:Y:S02]  /*2580*/  UIMAD.WIDE.U32 UR16, UR38, UR7, URZ ;  /* 0x00000007261072a5 */ /* 0x000fe4000f8e00ff */
[----:B------:R-:W-:-:S02]  /*2590*/  UIMAD.WIDE.U32 UR18, UR21, UR4, URZ ;  /* 0x00000004151272a5 */ /* 0x000fc4000f8e00ff */
[----:B------:R-:W-:Y:S01]  /*25a0*/  UISETP.NE.AND UP0, UPT, UR6, 0x1, UPT ;  /* 0x000000010600788c */ /* 0x000fe2000bf05270 */
[----:B------:R-:W-:Y:S01]  /*25b0*/  UMOV UR7, UR33 ;  /* 0x0000002100077c82 */ /* 0x000fe20008000000 */
[----:B----4-:R-:W-:Y:S02]  /*25c0*/  UISETP.NE.AND UP2, UPT, UR11, 0x1, UPT ;  /* 0x000000010b00788c */ /* 0x010fe4000bf45270 */
[----:B---3--:R-:W-:Y:S02]  /*25d0*/  USHF.R.U32.HI UR7, URZ, UR10, UR7 ;  /* 0x0000000aff077299 */ /* 0x008fe40008011607 */
[----:B------:R-:W-:Y:S02]  /*25e0*/  USHF.R.U32.HI UR12, URZ, UR5, UR19 ;  /* 0x00000005ff0c7299 */ /* 0x000fe40008011613 */
[----:B------:R-:W-:Y:S02]  /*25f0*/  USEL UR7, UR15, UR7, !UP0 ;  /* 0x000000070f077287 */ /* 0x000fe4000c000000 */
[----:B------:R-:W-:-:S02]  /*2600*/  USEL UR12, UR21, UR12, !UP2 ;  /* 0x0000000c150c7287 */ /* 0x000fc4000d000000 */
[----:B-1----:R-:W-:Y:S02]  /*2610*/  UIMAD.WIDE.U32 UR32, UR7, UR8, URZ ;  /* 0x00000008072072a5 */ /* 0x002fe4000f8e00ff */
        /* <DEDUP_REMOVED lines=30> */
.L_x_41:
[----:B------:R-:W2:Y:S02]  /*2800*/  LDCU UR4, c[0x0][0xb30] ;  /* 0x00016600ff0477ac */ /* 0x000ea40008000800 */
[----:B--2---:R-:W-:-:S09]  /*2810*/  UISETP.NE.AND UP0, UPT, UR4, 0x1, UPT ;  /* 0x000000010400788c */ /* 0x004fd2000bf05270 */
        /* <DEDUP_REMOVED lines=13> */
[----:B------:R-:W-:Y:S02]  /*28f0*/  UIADD3 UR4, UPT, UPT, UR5, -UR8, URZ ;  /* 0x8000000805047290 */ /* 0x000fe4000fffe0ff */
[----:B------:R-:W-:Y:S02]  /*2900*/  UIADD3 UR5, UPT, UPT, -UR5, UR8, URZ ;  /* 0x0000000805057290 */ /* 0x000fe4000fffe1ff */
[----:B------:R-:W-:Y:S02]  /*2910*/  UIMAD UR38, UR4, UR6, UR38 ;  /* 0x00000006042672a4 */ /* 0x000fe4000f8e0226 */
[----:B------:R-:W-:-:S12]  /*2920*/  UIMAD UR39, UR5, UR9, UR39 ;  /* 0x00000009052772a4 */ /* 0x000fd8000f8e0227 */
.L_x_42:
[----:B------:R-:W-:Y:S01]  /*2930*/  VIADD R11, R11, 0x1 ;  /* 0x000000010b0b7836 */ /* 0x000fe20000000000 */
[----:B------:R-:W-:Y:S01]  /*2940*/  PLOP3.LUT P1, PT, PT, PT, PT, 0x80, 0x8 ;  /* 0x000000000008781c */ /* 0x000fe20003f2f070 */
[----:B------:R-:W-:Y:S02]  /*2950*/  UIADD3 UR50, UPT, UPT, UR39, UR49, URZ ;  /* 0x0000003127327290 */ /* 0x000fe4000fffe0ff */
[----:B------:R-:W-:Y:S01]  /*2960*/  UIADD3 UR51, UPT, UPT, UR38, UR48, URZ ;  /* 0x0000003026337290 */ /* 0x000fe2000fffe0ff */
[----:B------:R-:W-:-:S04]  /*2970*/  ISETP.NE.AND P0, PT, R11, 0x2, PT ;  /* 0x000000020b00780c */ /* 0x000fc80003f05270 */
[----:B-1----:R-:W-:Y:S02]  /*2980*/  SEL R0, RZ, 0x1, P0 ;  /* 0x00000001ff007807 */ /* 0x002fe40000000000 */
[----:B------:R-:W-:Y:S02]  /*2990*/  SEL R11, R11, RZ, P0 ;  /* 0x000000ff0b0b7207 */ /* 0x000fe40000000000 */
[----:B------:R-:W-:Y:S01]  /*29a0*/  LOP3.LUT R10, R10, R0, RZ, 0x3c, !PT ;  /* 0x000000000a0a7212 */ /* 0x000fe200078e3cff */
[----:B------:R-:W-:Y:S06]  /*29b0*/  BRA.U UP1, `(.L_x_43) ;  /* 0xfffffff1014c7547 */ /* 0x000fec000b83ffff */
[----:B------:R-:W-:Y:S01]  /*29c0*/  UIADD3 UR26, UPT, UPT, UR26, 0x90, URZ ;  /* 0x000000901a1a7890 */ /* 0x000fe2000fffe0ff */
[----:B------:R-:W-:-:S03]  /*29d0*/  SHF.L.U32 R2, R12, 0x1f, RZ ;  /* 0x0000001f0c027819 */ /* 0x000fc600000006ff */
[----:B------:R-:W-:-:S09]  /*29e0*/  ULEA UR4, UR40, UR26, 0x3 ;  /* 0x0000001a28047291 */ /* 0x000fd2000f8e18ff */
[----:B------:R-:W1:Y:S02]  /*29f0*/  SYNCS.PHASECHK.TRANS64.TRYWAIT P0, [UR4], R2 ;  /* 0x00000002ff0075a7 */ /* 0x000e640008001104 */
[----:B-1----:R-:W-:Y:S05]  /*2a00*/  @!P0 BRA `(.L_x_44) ;  /* 0x0000004c00488947 */ /* 0x002fea0003800000 */
.L_x_133:
[----:B------:R-:W-:-:S04]  /*2a10*/  UIADD3 UR5, UPT, UPT, UR40, 0x1, URZ ;  /* 0x0000000128057890 */ /* 0x000fc8000fffe0ff */
[----:B------:R-:W-:-:S04]  /*2a20*/  UISETP.NE.AND UP0, UPT, UR5, 0x12, UPT ;  /* 0x000000120500788c */ /* 0x000fc8000bf05270 */
[----:B------:R-:W-:Y:S02]  /*2a30*/  USEL UR6, URZ, 0x1, UP0 ;  /* 0x00000001ff067887 */ /* 0x000fe40008000000 */
[----:B------:R-:W-:-:S04]  /*2a40*/  USEL UR5, UR5, URZ, UP0 ;  /* 0x000000ff05057287 */ /* 0x000fc80008000000 */
[----:B------:R-:W-:Y:S01]  /*2a50*/  ULEA UR4, UR5, UR26, 0x3 ;  /* 0x0000001a05047291 */ /* 0x000fe2000f8e18ff */
[----:B-1----:R-:W-:-:S04]  /*2a60*/  LOP3.LUT R2, R12, UR6, RZ, 0x3c, !PT ;  /* 0x000000060c027c12 */ /* 0x002fc8000f8e3cff */
[----:B------:R-:W-:-:S04]  /*2a70*/  SHF.L.U32 R3, R2, 0x1f, RZ ;  /* 0x0000001f02037819 */ /* 0x000fc800000006ff */
[----:B------:R-:W1:Y:S02]  /*2a80*/  SYNCS.PHASECHK.TRANS64.TRYWAIT P0, [UR4], R3 ;  /* 0x00000003ff0075a7 */ /* 0x000e640008001104 */
[----:B-1----:R-:W-:Y:S05]  /*2a90*/  @!P0 BRA `(.L_x_45) ;  /* 0x0000004c003c8947 */ /* 0x002fea0003800000 */
.L_x_135:
[----:B------:R-:W-:-:S04]  /*2aa0*/  UIADD3 UR5, UPT, UPT, UR5, 0x1, URZ ;  /* 0x0000000105057890 */ /* 0x000fc8000fffe0ff */
[----:B------:R-:W-:-:S04]  /*2ab0*/  UISETP.NE.AND UP0, UPT, UR5, 0x12, UPT ;  /* 0x000000120500788c */ /* 0x000fc8000bf05270 */
[----:B------:R-:W-:Y:S02]  /*2ac0*/  USEL UR6, URZ, 0x1, UP0 ;  /* 0x00000001ff067887 */ /* 0x000fe40008000000 */
[----:B------:R-:W-:-:S04]  /*2ad0*/  USEL UR5, UR5, URZ, UP0 ;  /* 0x000000ff05057287 */ /* 0x000fc80008000000 */
[----:B------:R-:W-:Y:S01]  /*2ae0*/  ULEA UR4, UR5, UR26, 0x3 ;  /* 0x0000001a05047291 */ /* 0x000fe2000f8e18ff */
[----:B------:R-:W-:-:S04]  /*2af0*/  LOP3.LUT R2, R2, UR6, RZ, 0x3c, !PT ;  /* 0x0000000602027c12 */ /* 0x000fc8000f8e3cff */
[----:B-1----:R-:W-:-:S04]  /*2b00*/  SHF.L.U32 R3, R2, 0x1f, RZ ;  /* 0x0000001f02037819 */ /* 0x002fc800000006ff */
[----:B------:R-:W1:Y:S02]  /*2b10*/  SYNCS.PHASECHK.TRANS64.TRYWAIT P0, [UR4], R3 ;  /* 0x00000003ff0075a7 */ /* 0x000e640008001104 */
[----:B-1----:R-:W-:Y:S05]  /*2b20*/  @!P0 BRA `(.L_x_46) ;  /* 0x0000004c00308947 */ /* 0x002fea0003800000 */
.L_x_137:
        /* <DEDUP_REMOVED lines=9> */
.L_x_139:
        /* <DEDUP_REMOVED lines=9> */
.L_x_141:
        /* <DEDUP_REMOVED lines=9> */
.L_x_143:
        /* <DEDUP_REMOVED lines=9> */
.L_x_145:
        /* <DEDUP_REMOVED lines=9> */
.L_x_147:
        /* <DEDUP_REMOVED lines=9> */
.L_x_149:
        /* <DEDUP_REMOVED lines=9> */
.L_x_151:
        /* <DEDUP_REMOVED lines=9> */
.L_x_153:
        /* <DEDUP_REMOVED lines=9> */
.L_x_155:
        /* <DEDUP_REMOVED lines=9> */
.L_x_157:
        /* <DEDUP_REMOVED lines=9> */
.L_x_159:
        /* <DEDUP_REMOVED lines=9> */
.L_x_161:
        /* <DEDUP_REMOVED lines=9> */
.L_x_163:
        /* <DEDUP_REMOVED lines=9> */
.L_x_165:
[----:B------:R-:W-:-:S04]  /*3310*/  UIADD3 UR5, UPT, UPT, UR5, 0x1, URZ ;  /* 0x0000000105057890 */ /* 0x000fc8000fffe0ff */
[----:B------:R-:W-:-:S04]  /*3320*/  UISETP.NE.AND UP0, UPT, UR5, 0x12, UPT ;  /* 0x000000120500788c */ /* 0x000fc8000bf05270 */
[----:B------:R-:W-:Y:S02]  /*3330*/  USEL UR4, URZ, 0x1, UP0 ;  /* 0x00000001ff047887 */ /* 0x000fe40008000000 */
[----:B------:R-:W-:-:S04]  /*3340*/  USEL UR5, UR5, URZ, UP0 ;  /* 0x000000ff05057287 */ /* 0x000fc80008000000 */
[----:B------:R-:W-:Y:S01]  /*3350*/  ULEA UR5, UR5, UR26, 0x3 ;  /* 0x0000001a05057291 */ /* 0x000fe2000f8e18ff */
[----:B------:R-:W-:-:S04]  /*3360*/  LOP3.LUT R2, R2, UR4, RZ, 0x3c, !PT ;  /* 0x0000000402027c12 */ /* 0x000fc8000f8e3cff */
[----:B------:R-:W-:Y:S01]  /*3370*/  SHF.L.U32 R2, R2, 0x1f, RZ ;  /* 0x0000001f02027819 */ /* 0x000fe200000006ff */
[----:B-1----:R-:W-:-:S07]  /*3380*/  IMAD.U32 R0, RZ, RZ, UR5 ;  /* 0x00000005ff007e24 */ /* 0x002fce000f8e00ff */
.L_x_61:
[----:B-1----:R1:W2:Y:S02]  /*3390*/  SYNCS.PHASECHK.TRANS64.TRYWAIT P0, [R0+URZ], R2 ;  /* 0x00000002000075a7 */ /* 0x0022a400080011ff */
[----:B--2---:R-:W-:Y:S05]  /*33a0*/  @!P0 NANOSLEEP.SYNCS 0x989680 ;  /* 0x009896800000895d */ /* 0x004fea0003900000 */
[----:B------:R-:W2:Y:S02]  /*33b0*/  @!P0 SYNCS.PHASECHK.TRANS64 P0, [R0+URZ], R2 ;  /* 0x00000002000085a7 */ /* 0x000ea400080010ff */
[----:B--2---:R-:W-:Y:S05]  /*33c0*/  @P0 EXIT ;  /* 0x000000000000094d */ /* 0x004fea0003800000 */
[----:B------:R-:W-:Y:S05]  /*33d0*/  BRA `(.L_x_61) ;  /* 0xfffffffc00ec7947 */ /* 0x000fea000383ffff */
.L_x_23:
[----:B------:R-:W-:-:S04]  /*33e0*/  UISETP.NE.AND UP0, UPT, UR54, URZ, UPT ;  /* 0x000000ff3600728c */ /* 0x000fc8000bf05270 */
[----:B------:R-:W-:-:S09]  /*33f0*/  UISETP.NE.OR UP0, UPT, UR15, 0x1, UP0 ;  /* 0x000000010f00788c */ /* 0x000fd20008705670 */
[----:B------:R-:W-:Y:S05]  /*3400*/  BRA.U UP0, `(.L_x_62) ;  /* 0x0000000500487547 */ /* 0x000fea000b800000 */
[----:B------:R-:W-:Y:S01]  /*3410*/  ISETP.GE.U32.AND P2, PT, R0, 0x8, PT ;  /* 0x000000080000780c */ /* 0x000fe20003f46070 */
[----:B------:R-:W-:Y:S01]  /*3420*/  IMAD.MOV.U32 R12, RZ, RZ, 0x1 ;  /* 0x00000001ff0c7424 */ /* 0x000fe200078e00ff */
[----:B------:R-:W-:Y:S02]  /*3430*/  CS2R R10, SRZ ;  /* 0x00000000000a7805 */ /* 0x000fe4000001ff00 */
[----:B------:R-:W-:Y:S01]  /*3440*/  CS2R R8, SRZ ;  /* 0x0000000000087805 */ /* 0x000fe2000001ff00 */
[----:B------:R-:W-:Y:S01]  /*3450*/  UMOV UR4, 0x400 ;  /* 0x0000040000047882 */ /* 0x000fe20000000000 */
[----:B------:R-:W-:Y:S01]  /*3460*/  UMOV UR6, URZ ;  /* 0x000000ff00067c82 */ /* 0x000fe20008000000 */
[----:B------:R-:W-:-:S12]  /*3470*/  ULEA UR54, UR54, UR4, 0x18 ;  /* 0x0000000436367291 */ /* 0x000fd8000f8ec0ff */
.L_x_66:
[----:B------:R-:W-:Y:S02]  /*3480*/  LEA R2, R8, UR54, 0x3 ;  /* 0x0000003608027c11 */ /* 0x000fe4000f8e18ff */
[----:B------:R-:W-:-:S03]  /*3490*/  SHF.L.U32 R4, R9, 0x1f, RZ ;  /* 0x0000001f09047819 */ /* 0x000fc600000006ff */
[----:B------:R-:W-:Y:S01]  /*34a0*/  VIADD R5, R2, 0x1b0 ;  /* 0x000001b002057836 */ /* 0x000fe20000000000 */
[----:B------:R-:W2:Y:S02]  /*34b0*/  SYNCS.PHASECHK.TRANS64.TRYWAIT P0, [R2+URZ+0x1a0], R4 ;  /* 0x0001a004020075a7 */ /* 0x000ea400080011ff */
[----:B--2---:R-:W-:Y:S05]  /*34c0*/  @!P0 BRA `(.L_x_63) ;  /* 0x0000004800308947 */ /* 0x004fea0003800000 */
.L_x_166:
[----:B------:R-:W-:Y:S01]  /*34d0*/  ULEA UR5, UR6, UR54, 0x3 ;  /* 0x0000003606057291 */ /* 0x000fe2000f8e18ff */
[----:B--2---:R-:W-:Y:S01]  /*34e0*/  PRMT R2, RZ, 0x654, R5 ;  /* 0x00000654ff027816 */ /* 0x004fe20000000005 */
[----:B------:R-:W-:Y:S01]  /*34f0*/  @!P2 IMAD.MOV.U32 R4, RZ, RZ, 0x10 ;  /* 0x00000010ff04a424 */ /* 0x000fe200078e00ff */
[----:B------:R-:W-:Y:S01]  /*3500*/  SHF.L.U32 R5, R12, 0x1f, RZ ;  /* 0x0000001f0c057819 */ /* 0x000fe200000006ff */
[----:B------:R-:W-:Y:S01]  /*3510*/  UIADD3 UR4, UPT, UPT, UR5, 0x140, URZ ;  /* 0x0000014005047890 */ /* 0x000fe2000fffe0ff */
[----:B------:R2:W-:Y:S05]  /*3520*/  SYNCS.ARRIVE.TRANS64.RED.A1T0 RZ, [R2+URZ], RZ ;  /* 0x000000ff02ff79a7 */ /* 0x0005ea00081004ff */
[----:B------:R-:W-:Y:S01]  /*3530*/  IMAD.U32 R6, RZ, RZ, UR4 ;  /* 0x00000004ff067e24 */ /* 0x000fe2000f8e00ff */
[----:B------:R-:W3:Y:S04]  /*3540*/  SYNCS.PHASECHK.TRANS64.TRYWAIT P0, [UR5+0x150], R5 ;  /* 0x00015005ff0075a7 */ /* 0x000ee80008001105 */
[----:B------:R-:W-:Y:S01]  /*3550*/  PRMT R6, R0, 0x654, R6 ;  /* 0x0000065400067816 */ /* 0x000fe20000000006 */
[----:B--23--:R-:W-:Y:S06]  /*3560*/  @!P0 BRA `(.L_x_64) ;  /* 0x00000048001c8947 */ /* 0x00cfec0003800000 */
.L_x_168:
[----:B------:R-:W-:Y:S01]  /*3570*/  ULEA UR4, UR6, UR54, 0x4 ;  /* 0x0000003606047291 */ /* 0x000fe2000f8e20ff */
[----:B------:R-:W-:Y:S01]  /*3580*/  SEL R3, R6, R3, !P2 ;  /* 0x0000000306037207 */ /* 0x000fe20005000000 */
[----:B------:R-:W-:Y:S01]  /*3590*/  UIADD3 UR5, UPT, UPT, UR5, 0x140, URZ ;  /* 0x0000014005057890 */ /* 0x000fe2000fffe0ff */
[----:B--2---:R-:W-:Y:S01]  /*35a0*/  LEA R2, R11, UR54, 0x3 ;  /* 0x000000360b027c11 */ /* 0x004fe2000f8e18ff */
[----:B------:R-:W-:Y:S01]  /*35b0*/  UIADD3 UR4, UPT, UPT, UR4, 0x1d0, URZ ;  /* 0x000001d004047890 */ /* 0x000fe2000fffe0ff */
[----:B------:R2:W-:Y:S01]  /*35c0*/  @!P2 SYNCS.ARRIVE.TRANS64.RED RZ, [R3+URZ], R4 ;  /* 0x0000000403ffa9a7 */ /* 0x0005e200080004ff */
[----:B------:R-:W-:Y:S01]  /*35d0*/  UIADD3 UR6, UPT, UPT, UR6, 0x1, URZ ;  /* 0x0000000106067890 */ /* 0x000fe2000fffe0ff */
[----:B------:R-:W-:-:S03]  /*35e0*/  VIADD R8, R8, 0x1 ;  /* 0x0000000108087836 */ /* 0x000fc60000000000 */
[----:B------:R-:W-:Y:S02]  /*35f0*/  UISETP.NE.AND UP0, UPT, UR6, 0x2, UPT ;  /* 0x000000020600788c */ /* 0x000fe4000bf05270 */
[----:B------:R-:W-:Y:S01]  /*3600*/  ISETP.NE.AND P0, PT, R8, 0x2, PT ;  /* 0x000000020800780c */ /* 0x000fe20003f05270 */
[----:B------:R-:W-:Y:S06]  /*3610*/  UGETNEXTWORKID.BROADCAST [UR4], [UR5] ;  /* 0x00000000040073ca */ /* 0x000fec0008000100 */
[----:B------:R-:W-:Y:S02]  /*3620*/  USEL UR4, URZ, 0x1, UP0 ;  /* 0x00000001ff047887 */ /* 0x000fe40008000000 */
[----:B------:R-:W-:-:S04]  /*3630*/  USEL UR6, UR6, URZ, UP0 ;  /* 0x000000ff06067287 */ /* 0x000fc80008000000 */
[----:B------:R-:W-:Y:S02]  /*3640*/  LOP3.LUT R12, R12, UR4, RZ, 0x3c, !PT ;  /* 0x000000040c0c7c12 */ /* 0x000fe4000f8e3cff */
[----:B--2---:R-:W-:-:S04]  /*3650*/  SHF.L.U32 R4, R10, 0x1f, RZ ;  /* 0x0000001f0a047819 */ /* 0x004fc800000006ff */
[----:B------:R-:W2:Y:S02]  /*3660*/  SYNCS.PHASECHK.TRANS64.TRYWAIT P1, [R2+URZ+0x140], R4 ;  /* 0x00014004020075a7 */ /* 0x000ea400080211ff */
[----:B--2---:R-:W-:Y:S05]  /*3670*/  @!P1 BRA `(.L_x_65) ;  /* 0x0000004400f09947 */ /* 0x004fea0003800000 */
.L_x_169:
[C---:B--2---:R-:W-:Y:S01]  /*3680*/  LEA R4, R11.reuse, UR54, 0x4 ;  /* 0x000000360b047c11 */ /* 0x044fe2000f8e20ff */
[----:B------:R-:W-:Y:S01]  /*3690*/  VIADD R2, R2, 0x150 ;  /* 0x0000015002027836 */ /* 0x000fe20000000000 */
[----:B------:R-:W-:Y:S01]  /*36a0*/  SEL R8, R8, RZ, P0 ;  /* 0x000000ff08087207 */ /* 0x000fe20000000000 */
[----:B------:R-:W-:-:S03]  /*36b0*/  VIADD R11, R11, 0x1 ;  /* 0x000000010b0b7836 */ /* 0x000fc60000000000 */
[----:B------:R-:W2:Y:S01]  /*36c0*/  LDS.128 R4, [R4+0x1d0] ;  /* 0x0001d00004047984 */ /* 0x000ea20000000c00 */
[----:B------:R-:W-:Y:S02]  /*36d0*/  PRMT R2, RZ, 0x654, R2 ;  /* 0x00000654ff027816 */ /* 0x000fe40000000002 */
[C---:B------:R-:W-:Y:S01]  /*36e0*/  ISETP.NE.AND P1, PT, R11.reuse, 0x2, PT ;  /* 0x000000020b00780c */ /* 0x040fe20003f25270 */
[----:B------:R-:W-:Y:S01]  /*36f0*/  @!PT LDS RZ, [RZ] ;  /* 0x00000000fffff984 */ /* 0x000fe20000000800 */
[----:B------:R-:W-:Y:S01]  /*3700*/  @!PT LDS RZ, [RZ] ;  /* 0x00000000fffff984 */ /* 0x000fe20000000800 */
[----:B------:R-:W-:Y:S01]  /*3710*/  @!PT LDS RZ, [RZ] ;  /* 0x00000000fffff984 */ /* 0x000fe20000000800 */
[----:B------:R-:W-:Y:S01]  /*3720*/  @!PT LDS RZ, [RZ] ;  /* 0x00000000fffff984 */ /* 0x000fe20000000800 */
[----:B------:R3:W-:Y:S06]  /*3730*/  MEMBAR.ALL.CTA ;  /* 0x0000000000007992 */ /* 0x0007ec0000008000 */
[----:B---3--:R-:W3:Y:S01]  /*3740*/  FENCE.VIEW.ASYNC.S ;  /* 0x00000000000073c6 */ /* 0x008ee20000000000 */
[----:B------:R-:W-:Y:S01]  /*3750*/  SEL R11, R11, RZ, P1 ;  /* 0x000000ff0b0b7207 */ /* 0x000fe20000800000 */
[----:B---3--:R3:W-:Y:S01]  /*3760*/  SYNCS.ARRIVE.TRANS64.RED.A1T0 RZ, [R2+URZ], RZ ;  /* 0x000000ff02ff79a7 */ /* 0x0087e200081004ff */
[----:B--2---:R-:W-:-:S02]  /*3770*/  LOP3.LUT P3, RZ, R6, 0x1, RZ, 0xc0, !PT ;  /* 0x0000000106ff7812 */ /* 0x004fc4000786c0ff */
[----:B------:R-:W-:-:S04]  /*3780*/  SEL R4, RZ, 0x1, P1 ;  /* 0x00000001ff047807 */ /* 0x000fc80000800000 */
[----:B------:R-:W-:Y:S02]  /*3790*/  LOP3.LUT R10, R10, R4, RZ, 0x3c, !PT ;  /* 0x000000040a0a7212 */ /* 0x000fe400078e3cff */
[----:B---3--:R-:W-:-:S04]  /*37a0*/  SEL R2, RZ, 0x1, P0 ;  /* 0x00000001ff027807 */ /* 0x008fc80000000000 */
[----:B------:R-:W-:Y:S01]  /*37b0*/  LOP3.LUT R9, R9, R2, RZ, 0x3c, !PT ;  /* 0x0000000209097212 */ /* 0x000fe200078e3cff */
[----:B------:R-:W-:Y:S06]  /*37c0*/  @P3 BRA `(.L_x_66) ;  /* 0xfffffffc002c3947 */ /* 0x000fec000383ffff */
[----:B------:R-:W-:Y:S01]  /*37d0*/  ULEA UR5, UR6, UR54, 0x3 ;  /* 0x0000003606057291 */ /* 0x000fe2000f8e18ff */
[----:B------:R-:W-:-:S08]  /*37e0*/  SHF.L.U32 R2, R12, 0x1f, RZ ;  /* 0x0000001f0c027819 */ /* 0x000fd000000006ff */
[----:B------:R-:W2:Y:S02]  /*37f0*/  SYNCS.PHASECHK.TRANS64 P0, [UR5+0x150], R2 ;  /* 0x00015002ff0075a7 */ /* 0x000ea40008001005 */
[----:B--2---:R-:W-:Y:S05]  /*3800*/  @P0 BRA `(.L_x_67) ;  /* 0x0000000000080947 */ /* 0x004fea0003800000 */
[----:B------:R-:W2:Y:S02]  /*3810*/  SYNCS.PHASECHK.TRANS64.TRYWAIT P0, [UR5+0x150], R2 ;  /* 0x00015002ff0075a7 */ /* 0x000ea40008001105 */
[----:B--2---:R-:W-:Y:S05]  /*3820*/  @!P0 BRA `(.L_x_68) ;  /* 0x0000004400988947 */ /* 0x004fea0003800000 */
.L_x_67:
[----:B------:R-:W-:-:S04]  /*3830*/  UIADD3 UR4, UPT, UPT, UR6, 0x1, URZ ;  /* 0x0000000106047890 */ /* 0x000fc8000fffe0ff */
[----:B------:R-:W-:-:S04]  /*3840*/  UISETP.NE.AND UP0, UPT, UR4, 0x2, UPT ;  /* 0x000000020400788c */ /* 0x000fc8000bf05270 */
[----:B------:R-:W-:Y:S02]  /*3850*/  USEL UR7, URZ, 0x1, UP0 ;  /* 0x00000001ff077887 */ /* 0x000fe40008000000 */
[----:B------:R-:W-:-:S04]  /*3860*/  USEL UR4, UR4, URZ, UP0 ;  /* 0x000000ff04047287 */ /* 0x000fc80008000000 */
[----:B------:R-:W-:Y:S01]  /*3870*/  ULEA UR4, UR4, UR54, 0x3 ;  /* 0x0000003604047291 */ /* 0x000fe2000f8e18ff */
[----:B--2---:R-:W-:-:S04]  /*3880*/  LOP3.LUT R2, R12, UR7, RZ, 0x3c, !PT ;  /* 0x000000070c027c12 */ /* 0x004fc8000f8e3cff */
[----:B------:R-:W-:-:S04]  /*3890*/  SHF.L.U32 R0, R2, 0x1f, RZ ;  /* 0x0000001f02007819 */ /* 0x000fc800000006ff */
[----:B------:R-:W2:Y:S02]  /*38a0*/  SYNCS.PHASECHK.TRANS64 P0, [UR4+0x150], R0 ;  /* 0x00015000ff0075a7 */ /* 0x000ea40008001004 */
[----:B-12---:R-:W-:Y:S05]  /*38b0*/  @P0 EXIT ;  /* 0x000000000000094d */ /* 0x006fea0003800000 */
[----:B------:R-:W-:Y:S02]  /*38c0*/  SHF.L.U32 R2, R2, 0x1f, RZ ;  /* 0x0000001f02027819 */ /* 0x000fe400000006ff */
[----:B------:R-:W-:-:S07]  /*38d0*/  MOV R0, UR4 ;  /* 0x0000000400007c02 */ /* 0x000fce0008000f00 */
.L_x_69:
[----:B-1----:R1:W2:Y:S02]  /*38e0*/  SYNCS.PHASECHK.TRANS64.TRYWAIT P0, [R0+URZ+0x150], R2 ;  /* 0x00015002000075a7 */ /* 0x0022a400080011ff */
[----:B--2---:R-:W-:Y:S05]  /*38f0*/  @!P0 NANOSLEEP.SYNCS 0x989680 ;  /* 0x009896800000895d */ /* 0x004fea0003900000 */
[----:B------:R-:W2:Y:S02]  /*3900*/  @!P0 SYNCS.PHASECHK.TRANS64 P0, [R0+URZ+0x150], R2 ;  /* 0x00015002000085a7 */ /* 0x000ea400080010ff */
[----:B--2---:R-:W-:Y:S05]  /*3910*/  @P0 EXIT ;  /* 0x000000000000094d */ /* 0x004fea0003800000 */
[----:B------:R-:W-:Y:S05]  /*3920*/  BRA `(.L_x_69) ;  /* 0xfffffffc00ec7947 */ /* 0x000fea000383ffff */
.L_x_62:
[----:B------:R-:W-:Y:S05]  /*3930*/  BRA.U UP5, `(.L_x_70) ;  /* 0x0000001105d87547 */ /* 0x000fea000b800000 */
[----:B------:R-:W-:Y:S01]  /*3940*/  UMOV UR4, 0x40 ;  /* 0x0000004000047882 */ /* 0x000fe20000000000 */
[----:B------:R-:W-:Y:S01]  /*3950*/  NOP ;  /* 0x0000000000007918 */ /* 0x000fe20000000000 */
[----:B------:R-:W-:Y:S01]  /*3960*/  ULEA UR4, UR54, UR4, 0x18 ;  /* 0x0000000436047291 */ /* 0x000fe2000f8ec0ff */
[----:B------:R-:W-:Y:S02]  /*3970*/  UMOV UR5, 0x400 ;  /* 0x0000040000057882 */ /* 0x000fe40000000000 */
[----:B------:R-:W-:-:S06]  /*3980*/  ULEA UR54, UR54, UR5, 0x18 ;  /* 0x0000000536367291 */ /* 0x000fcc000f8ec0ff */
[----:B------:R-:W2:Y:S02]  /*3990*/  LDS.U8 R0, [UR4+0x1c] ;  /* 0x00001c04ff007984 */ /* 0x000ea40008000000 */
[----:B--2---:R-:W-:-:S13]  /*39a0*/  ISETP.NE.AND P0, PT, R0, RZ, PT ;  /* 0x000000ff0000720c */ /* 0x004fda0003f05270 */
[----:B------:R-:W-:Y:S05]  /*39b0*/  @P0 BRA `(.L_x_71) ;  /* 0x0000000400080947 */ /* 0x000fea0003800000 */
[----:B------:R-:W-:Y:S02]  /*39c0*/  UISETP.NE.U32.AND UP1, UPT, UR11, 0x1, UPT ;  /* 0x000000010b00788c */ /* 0x000fe4000bf25070 */
[----:B------:R-:W-:-:S07]  /*39d0*/  UIADD3 UR6, UPT, UPT, UR4, 0x8, URZ ;  /* 0x0000000804067890 */ /* 0x000fce000fffe0ff */
[----:B------:R-:W-:Y:S05]  /*39e0*/  BRA.U !UP1, `(.L_x_72) ;  /* 0x00000001099c7547 */ /* 0x000fea000b800000 */
[----:B------:R-:W-:Y:S01]  /*39f0*/  ELECT P0, URZ, PT ;  /* 0x0000000000ff782f */ /* 0x000fe20003800000 */
[----:B------:R-:W-:-:S12]  /*3a00*/  BSSY B0, `(.L_x_72) ;  /* 0x0000025000007945 */ /* 0x000fd80003800000 */
[----:B------:R-:W-:Y:S05]  /*3a10*/  @!P0 BRA `(.L_x_73) ;  /* 0x00000000008c8947 */ /* 0x000fea0003800000 */
[----:B------:R-:W-:-:S05]  /*3a20*/  UMOV UR5, 0x10 ;  /* 0x0000001000057882 */ /* 0x000fca0000000000 */
[----:B------:R-:W-:Y:S04]  /*3a30*/  DEPBAR.LE SB2, 0x36 ;  /* 0x0000ad800000791a */ /* 0x000fe80000000000 */
[----:B------:R-:W2:Y:S02]  /*3a40*/  UTCATOMSWS.2CTA.FIND_AND_SET.ALIGN UP0, UR5, UR5 ;  /* 0x00000005000575e3 */ /* 0x000ea40008200800 */
[----:B--2---:R-:W-:Y:S01]  /*3a50*/  MOV R10, UR5 ;  /* 0x00000005000a7c02 */ /* 0x004fe20008000f00 */
[----:B------:R-:W-:Y:S06]  /*3a60*/  BRA.U UP0, `(.L_x_74) ;  /* 0x0000000100187547 */ /* 0x000fec000b800000 */
.L_x_75:
[----:B------:R-:W-:Y:S05]  /*3a70*/  NANOSLEEP 0x64 ;  /* 0x000000640000795d */ /* 0x000fea0003800000 */
[----:B------:R-:W-:-:S05]  /*3a80*/  UMOV UR5, 0x10 ;  /* 0x0000001000057882 */ /* 0x000fca0000000000 */
[----:B------:R-:W-:Y:S04]  /*3a90*/  DEPBAR.LE SB2, 0x36 ;  /* 0x0000ad800000791a */ /* 0x000fe80000000000 */
[----:B------:R-:W2:Y:S02]  /*3aa0*/  UTCATOMSWS.2CTA.FIND_AND_SET.ALIGN UP0, UR5, UR5 ;  /* 0x00000005000575e3 */ /* 0x000ea40008200800 */
[----:B--2---:R-:W-:Y:S01]  /*3ab0*/  MOV R10, UR5 ;  /* 0x00000005000a7c02 */ /* 0x004fe20008000f00 */
[----:B------:R-:W-:Y:S05]  /*3ac0*/  BRA.U !UP0, `(.L_x_75) ;  /* 0xfffffffd08e87547 */ /* 0x000fea000b83ffff */
.L_x_74:
[----:B------:R-:W2:Y:S01]  /*3ad0*/  LDS R6, [UR4+0x10] ;  /* 0x00001004ff067984 */ /* 0x000ea20008000800 */
[----:B------:R-:W-:Y:S01]  /*3ae0*/  IMAD.U32 R0, RZ, RZ, UR54 ;  /* 0x00000036ff007e24 */ /* 0x000fe2000f8e00ff */
[----:B------:R-:W-:-:S03]  /*3af0*/  MOV R4, UR10 ;  /* 0x0000000a00047c02 */ /* 0x000fc60008000f00 */
[----:B------:R-:W-:Y:S01]  /*3b00*/  VIADD R0, R0, 0x1f0 ;  /* 0x000001f000007836 */ /* 0x000fe20000000000 */
[----:B--2---:R-:W-:-:S04]  /*3b10*/  SHF.L.U32 R6, R6, 0x1f, RZ ;  /* 0x0000001f06067819 */ /* 0x004fc800000006ff */
[----:B------:R-:W2:Y:S02]  /*3b20*/  SYNCS.PHASECHK.TRANS64.TRYWAIT P0, [UR4+0x8], R6 ;  /* 0x00000806ff0075a7 */ /* 0x000ea40008001104 */
[----:B--2---:R-:W-:Y:S05]  /*3b30*/  @P0 BRA `(.L_x_76) ;  /* 0x0000000000080947 */ /* 0x004fea0003800000 */
[----:B------:R-:W2:Y:S02]  /*3b40*/  SYNCS.PHASECHK.TRANS64.TRYWAIT P0, [UR4+0x8], R6 ;  /* 0x00000806ff0075a7 */ /* 0x000ea40008001104 */
[----:B--2---:R-:W-:Y:S05]  /*3b50*/  @!P0 BRA `(.L_x_77) ;  /* 0x0000004000e48947 */ /* 0x004fea0003800000 */
.L_x_76:
[----:B------:R-:W-:Y:S01]  /*3b60*/  PRMT R4, R4, 0x654, R0 ;  /* 0x0000065404047816 */ /* 0x000fe20000000000 */
[----:B------:R-:W-:Y:S01]  /*3b70*/  HFMA2 R0, -RZ, RZ, 0, 5.9604644775390625e-08 ;  /* 0x00000001ff007431 */ /* 0x000fe200000001ff */
[----:B------:R-:W-:Y:S01]  /*3b80*/  UPRMT UR5, UR10, 0x654, UR6 ;  /* 0x000006540a057896 */ /* 0x000fe20008000006 */
[----:B------:R-:W-:Y:S02]  /*3b90*/  IMAD.MOV.U32 R8, RZ, RZ, 0xffff ;  /* 0x0000ffffff087424 */ /* 0x000fe400078e00ff */
[----:B--2---:R-:W-:Y:S02]  /*3ba0*/  IMAD.MOV.U32 R6, RZ, RZ, 0x4 ;  /* 0x00000004ff067424 */ /* 0x004fe400078e00ff */
[----:B------:R-:W-:Y:S01]  /*3bb0*/  IMAD.SHL.U32 R9, R10, 0x20, RZ ;  /* 0x000000200a097824 */ /* 0x000fe200078e00ff */
[----:B------:R-:W-:Y:S02]  /*3bc0*/  MOV R5, UR5 ;  /* 0x0000000500057c02 */ /* 0x000fe40008000f00 */
[-C--:B------:R-:W-:Y:S01]  /*3bd0*/  SHF.L.U32 R8, R8, R10.reuse, RZ ;  /* 0x0000000a08087219 */ /* 0x080fe200000006ff */
[----:B------:R2:W-:Y:S01]  /*3be0*/  SYNCS.ARRIVE.TRANS64.RED RZ, [UR5], R6 ;  /* 0x00000006ffff79a7 */ /* 0x0005e20008000405 */
[----:B------:R-:W-:Y:S01]  /*3bf0*/  SHF.L.U32 R7, R0, R10, RZ ;  /* 0x0000000a00077219 */ /* 0x000fe200000006ff */
[----:B------:R2:W-:Y:S04]  /*3c00*/  STS [UR54+0x1f0], R9 ;  /* 0x0001f009ff007988 */ /* 0x0005e80008000836 */
[----:B------:R2:W-:Y:S04]  /*3c10*/  STAS [R4.64], R10 ;  /* 0x0000000a04007dbd */ /* 0x0005e8000c0008ff */
[----:B------:R2:W-:Y:S04]  /*3c20*/  ATOMS.OR RZ, [UR4+0x14], R8 ;  /* 0x00001408ffff798c */ /* 0x0005e8000b000004 */
[----:B------:R2:W-:Y:S04]  /*3c30*/  ATOMS.OR RZ, [UR4+0x18], R7 ;  /* 0x00001807ffff798c */ /* 0x0005e8000b000004 */
[----:B------:R2:W-:Y:S02]  /*3c40*/  ATOMS.XOR RZ, [UR4+0x10], R0 ;  /* 0x00001000ffff798c */ /* 0x0005e4000b800004 */
.L_x_73:
[----:B-1----:R-:W-:Y:S05]  /*3c50*/  BSYNC B0 ;  /* 0x0000000000007941 */ /* 0x002fea0003800000 */
.L_x_72:
[----:B------:R-:W-:Y:S05]  /*3c60*/  BRA.U UP1, `(.L_x_78) ;  /* 0x00000001016c7547 */ /* 0x000fea000b800000 */
[----:B------:R-:W-:-:S03]  /*3c70*/  UMOV UR5, 0xffffffff ;  /* 0xffffffff00057882 */ /* 0x000fc60000000000 */
[----:B------:R-:W-:Y:S05]  /*3c80*/  BRA.DIV UR5, `(.L_x_79) ;  /* 0x0000004205b07947 */ /* 0x000fea000b800000 */
[----:B------:R-:W-:-:S13]  /*3c90*/  ELECT P0, URZ, PT ;  /* 0x0000000000ff782f */ /* 0x000fda0003800000 */
.L_x_173:
[----:B------:R-:W-:Y:S05]  /*3ca0*/  @!P0 BRA `(.L_x_78) ;  /* 0x00000000005c8947 */ /* 0x000fea0003800000 */
[----:B--2---:R-:W2:Y:S02]  /*3cb0*/  LDS R4, [UR4+0x10] ;  /* 0x00001004ff047984 */ /* 0x004ea40008000800 */
[----:B--2---:R-:W-:-:S04]  /*3cc0*/  SHF.L.U32 R4, R4, 0x1f, RZ ;  /* 0x0000001f04047819 */ /* 0x004fc800000006ff */
[----:B------:R-:W2:Y:S02]  /*3cd0*/  SYNCS.PHASECHK.TRANS64.TRYWAIT P0, [UR4+0x8], R4 ;  /* 0x00000804ff0075a7 */ /* 0x000ea40008001104 */
[----:B--2---:R-:W-:Y:S05]  /*3ce0*/  @P0 BRA `(.L_x_80) ;  /* 0x0000000000080947 */ /* 0x004fea0003800000 */
[----:B------:R-:W2:Y:S02]  /*3cf0*/  SYNCS.PHASECHK.TRANS64.TRYWAIT P0, [UR4+0x8], R4 ;  /* 0x00000804ff0075a7 */ /* 0x000ea40008001104 */
[----:B--2---:R-:W-:Y:S05]  /*3d00*/  @!P0 BRA `(.L_x_81) ;  /* 0x0000004000b48947 */ /* 0x004fea0003800000 */
.L_x_80:
[----:B------:R-:W3:Y:S01]  /*3d10*/  LDS R6, [UR54+0x1f0] ;  /* 0x0001f036ff067984 */ /* 0x000ee20008000800 */
[----:B--2---:R-:W-:Y:S02]  /*3d20*/  HFMA2 R0, -RZ, RZ, 0, 5.9604644775390625e-08 ;  /* 0x00000001ff007431 */ /* 0x004fe400000001ff */
[----:B------:R-:W-:Y:S01]  /*3d30*/  IMAD.MOV.U32 R4, RZ, RZ, 0xffff ;  /* 0x0000ffffff047424 */ /* 0x000fe200078e00ff */
[----:B------:R-:W-:Y:S01]  /*3d40*/  UPRMT UR5, UR10, 0x654, UR6 ;  /* 0x000006540a057896 */ /* 0x000fe20008000006 */
[----:B---3--:R-:W-:-:S03]  /*3d50*/  IMAD.SHL.U32 R5, R6, 0x20, RZ ;  /* 0x0000002006057824 */ /* 0x008fc600078e00ff */
[-C--:B------:R-:W-:Y:S02]  /*3d60*/  SHF.L.U32 R4, R4, R6.reuse, RZ ;  /* 0x0000000604047219 */ /* 0x080fe400000006ff */
[----:B------:R-:W-:Y:S01]  /*3d70*/  SHF.L.U32 R6, R0, R6, RZ ;  /* 0x0000000600067219 */ /* 0x000fe200000006ff */
[----:B------:R3:W-:Y:S04]  /*3d80*/  STS [UR54+0x1f0], R5 ;  /* 0x0001f005ff007988 */ /* 0x0007e80008000836 */
[----:B------:R3:W-:Y:S04]  /*3d90*/  ATOMS.OR RZ, [UR4+0x14], R4 ;  /* 0x00001404ffff798c */ /* 0x0007e8000b000004 */
[----:B------:R3:W-:Y:S01]  /*3da0*/  ATOMS.OR RZ, [UR4+0x18], R6 ;  /* 0x00001806ffff798c */ /* 0x0007e2000b000004 */
[----:B------:R-:W-:Y:S03]  /*3db0*/  SYNCS.ARRIVE.TRANS64.RED.A1T0 RZ, [UR5], RZ ;  /* 0x000000ffffff79a7 */ /* 0x000fe60008100405 */
[----:B------:R3:W-:Y:S01]  /*3dc0*/  ATOMS.XOR RZ, [UR4+0x10], R0 ;  /* 0x00001000ffff798c */ /* 0x0007e2000b800004 */
[----:B------:R-:W-:Y:S05]  /*3dd0*/  BRA `(.L_x_78) ;  /* 0x0000000000107947 */ /* 0x000fea0003800000 */
.L_x_71:
[----:B------:R-:W-:Y:S02]  /*3de0*/  MOV R0, 0xffffffff ;  /* 0xffffffff00007802 */ /* 0x000fe40000000f00 */
[----:B------:R-:W-:-:S03]  /*3df0*/  MOV R4, 0x3e20 ;  /* 0x00003e2000047802 */ /* 0x000fc60000000f00 */
[----:B------:R2:W-:Y:S04]  /*3e00*/  STS [UR54+0x1f0], R0 ;  /* 0x0001f000ff007988 */ /* 0x0005e80008000836 */
[----:B-12--5:R-:W-:Y:S05]  /*3e10*/  CALL.REL.NOINC `($__internal_1_$__cuda_sm10x_tcgen05_guardrail_trap_phase_invalid_during_alloc) ;  /* 0x0000004400bc7944 */ /* 0x026fea0003c00000 */
.L_x_78:
[----:B------:R-:W-:Y:S05]  /*3e20*/  WARPSYNC.ALL ;  /* 0x0000000000007948 */ /* 0x000fea0003800000 */
[----:B------:R-:W4:Y:S01]  /*3e30*/  S2UR UR5, SR_CgaCtaId ;  /* 0x00000000000579c3 */ /* 0x000f220000008800 */
[----:B------:R-:W-:Y:S01]  /*3e40*/  UMOV UR4, 0x400 ;  /* 0x0000040000047882 */ /* 0x000fe20000000000 */
[----:B------:R-:W-:-:S06]  /*3e50*/  NOP ;  /* 0x0000000000007918 */ /* 0x000fcc0000000000 */
[----:B------:R-:W-:Y:S06]  /*3e60*/  BAR.ARV 0x6, 0xa0 ;  /* 0x0182800000007b1d */ /* 0x000fec0000002000 */
[----:B------:R-:W1:Y:S01]  /*3e70*/  LDCU UR6, c[0x0][0x38c] ;  /* 0x00007180ff0677ac */ /* 0x000e620008000800 */
[----:B------:R-:W-:Y:S01]  /*3e80*/  LOP3.LUT R3, R3, 0xffff, RZ, 0xc0, !PT ;  /* 0x0000ffff03037812 */ /* 0x000fe200078ec0ff */
[----:B--2---:R-:W-:Y:S01]  /*3e90*/  IMAD.MOV.U32 R10, RZ, RZ, 0x1 ;  /* 0x00000001ff0a7424 */ /* 0x004fe200078e00ff */
[----:B------:R-:W-:Y:S02]  /*3ea0*/  LOP3.LUT R2, R2, 0xffff, RZ, 0xc0, !PT ;  /* 0x0000ffff02027812 */ /* 0x000fe400078ec0ff */
[----:B------:R-:W-:-:S02]  /*3eb0*/  CS2R R8, SRZ ;  /* 0x0000000000087805 */ /* 0x000fc4000001ff00 */
[----:B------:R-:W-:Y:S01]  /*3ec0*/  R2UR UR12, R3 ;  /* 0x00000000030c72ca */ /* 0x000fe200000e0000 */
[----:B------:R-:W-:Y:S01]  /*3ed0*/  UMOV UR19, URZ ;  /* 0x000000ff00137c82 */ /* 0x000fe20008000000 */
[----:B------:R-:W-:Y:S01]  /*3ee0*/  R2UR UR9, R2 ;  /* 0x00000000020972ca */ /* 0x000fe200000e0000 */
[----:B------:R-:W-:Y:S01]  /*3ef0*/  IMAD.MOV.U32 R2, RZ, RZ, RZ ;  /* 0x000000ffff027224 */ /* 0x000fe200078e00ff */
[----:B------:R-:W-:Y:S01]  /*3f00*/  UMOV UR18, URZ ;  /* 0x000000ff00127c82 */ /* 0x000fe20008000000 */
[----:B----4-:R-:W-:Y:S01]  /*3f10*/  ULEA UR5, UR5, UR4, 0x18 ;  /* 0x0000000405057291 */ /* 0x010fe2000f8ec0ff */
[----:B------:R-:W-:Y:S01]  /*3f20*/  UMOV UR17, URZ ;  /* 0x000000ff00117c82 */ /* 0x000fe20008000000 */
[----:B------:R-:W-:Y:S02]  /*3f30*/  UISETP.NE.AND UP3, UPT, UR11, URZ, UPT ;  /* 0x000000ff0b00728c */ /* 0x000fe4000bf65270 */
[----:B------:R-:W-:Y:S02]  /*3f40*/  UIADD3 UR13, UPT, UPT, UR5, 0x2400, URZ ;  /* 0x00002400050d7890 */ /* 0x000fe4000fffe0ff */
[----:B------:R-:W-:-:S03]  /*3f50*/  UIADD3 UR14, UPT, UPT, UR5, 0x26400, URZ ;  /* 0x00026400050e7890 */ /* 0x000fc6000fffe0ff */
[----:B---3--:R-:W2:Y:S01]  /*3f60*/  LDS R0, [UR5+0x1f0] ;  /* 0x0001f005ff007984 */ /* 0x008ea20008000800 */
[----:B-1----:R-:W-:Y:S02]  /*3f70*/  UIADD3 UR6, UPT, UPT, UR6, 0x7f, URZ ;  /* 0x0000007f06067890 */ /* 0x002fe4000fffe0ff */
[----:B------:R-:W-:Y:S02]  /*3f80*/  USHF.R.U32.HI UR13, URZ, 0x4, UR13 ;  /* 0x00000004ff0d7899 */ /* 0x000fe4000801160d */
[----:B------:R-:W-:Y:S02]  /*3f90*/  USHF.R.S32.HI UR4, URZ, 0x1f, UR6 ;  /* 0x0000001fff047899 */ /* 0x000fe40008011406 */
[----:B------:R-:W-:Y:S02]  /*3fa0*/  USHF.R.U32.HI UR14, URZ, 0x4, UR14 ;  /* 0x00000004ff0e7899 */ /* 0x000fe4000801160e */
[----:B------:R-:W-:Y:S02]  /*3fb0*/  ULEA.HI UR4, UR4, UR6, URZ, 0x7 ;  /* 0x0000000604047291 */ /* 0x000fe4000f8f38ff */
[----:B------:R-:W-:-:S02]  /*3fc0*/  ULOP3.LUT UR13, UR13, 0x3fff, URZ, 0xc0, !UPT ;  /* 0x00003fff0d0d7892 */ /* 0x000fc4000f8ec0ff */
[----:B------:R-:W-:Y:S02]  /*3fd0*/  USHF.R.S32.HI UR4, URZ, 0x7, UR4 ;  /* 0x00000007ff047899 */ /* 0x000fe40008011404 */
[----:B------:R-:W-:Y:S02]  /*3fe0*/  ULOP3.LUT UR14, UR14, 0x3fff, URZ, 0xc0, !UPT ;  /* 0x00003fff0e0e7892 */ /* 0x000fe4000f8ec0ff */
[----:B------:R-:W-:Y:S01]  /*3ff0*/  UISETP.LT.AND UP0, UPT, UR4, 0x1, UPT ;  /* 0x000000010400788c */ /* 0x000fe2000bf01270 */
[----:B------:R-:W-:Y:S01]  /*4000*/  UMOV UR28, 0x0 ;  /* 0x00000000001c7882 */ /* 0x000fe20000000000 */
[----:B------:R-:W-:Y:S01]  /*4010*/  UMOV UR29, 0x81004a0 ;  /* 0x081004a0001d7882 */ /* 0x000fe20000000000 */
[----:B------:R-:W-:Y:S02]  /*4020*/  ULOP3.LUT UR13, UR13, 0x10000, URZ, 0xfc, !UPT ;  /* 0x000100000d0d7892 */ /* 0x000fe4000f8efcff */
[----:B------:R-:W-:Y:S02]  /*4030*/  ULOP3.LUT UR14, UR14, 0x10000, URZ, 0xfc, !UPT ;  /* 0x000100000e0e7892 */ /* 0x000fe4000f8efcff */
[----:B------:R-:W-:Y:S01]  /*4040*/  USEL UR20, UR4, 0x1, !UP0 ;  /* 0x0000000104147887 */ /* 0x000fe2000c000000 */
[----:B------:R-:W-:Y:S01]  /*4050*/  UMOV UR26, 0x0 ;  /* 0x00000000001a7882 */ /* 0x000fe20000000000 */
[----:B------:R-:W-:Y:S01]  /*4060*/  UMOV UR27, 0x81004a0 ;  /* 0x081004a0001b7882 */ /* 0x000fe20000000000 */
[----:B------:R-:W-:Y:S01]  /*4070*/  UMOV UR24, 0x0 ;  /* 0x0000000000187882 */ /* 0x000fe20000000000 */
[----:B------:R-:W-:Y:S01]  /*4080*/  UMOV UR25, 0x81004a0 ;  /* 0x081004a000197882 */ /* 0x000fe20000000000 */
[----:B------:R-:W-:Y:S01]  /*4090*/  UMOV UR22, 0x0 ;  /* 0x0000000000167882 */ /* 0x000fe20000000000 */
[----:B------:R-:W-:Y:S01]  /*40a0*/  UMOV UR23, 0x81004a0 ;  /* 0x081004a000177882 */ /* 0x000fe20000000000 */
[----:B--2---:R-:W-:-:S15]  /*40b0*/  R2UR UR21, R0 ;  /* 0x00000000001572ca */ /* 0x004fde00000e0000 */
.L_x_89:
[C---:B------:R-:W-:Y:S02]  /*40c0*/  LEA R0, R2.reuse, UR5, 0x3 ;  /* 0x0000000502007c11 */ /* 0x040fe4000f8e18ff */
[----:B------:R-:W-:Y:S02]  /*40d0*/  SHF.L.U32 R3, R9, 0x1f, RZ ;  /* 0x0000001f09037819 */ /* 0x000fe400000006ff */
[----:B------:R-:W-:Y:S02]  /*40e0*/  LEA R4, R2, UR5, 0x4 ;  /* 0x0000000502047c11 */ /* 0x000fe4000f8e20ff */
[----:B------:R-:W1:Y:S02]  /*40f0*/  SYNCS.PHASECHK.TRANS64.TRYWAIT P0, [R0+URZ+0x140], R3 ;  /* 0x00014003000075a7 */ /* 0x000e6400080011ff */
[----:B-1----:R-:W-:Y:S05]  /*4100*/  @!P0 BRA `(.L_x_82) ;  /* 0x0000003c00cc8947 */ /* 0x002fea0003800000 */
.L_x_174:
[----:B------:R-:W2:Y:S01]  /*4110*/  LDS.128 R4, [R4+0x1d0] ;  /* 0x0001d00004047984 */ /* 0x000ea20000000c00 */
[----:B-1----:R-:W-:Y:S01]  /*4120*/  VIADD R0, R0, 0x150 ;  /* 0x0000015000007836 */ /* 0x002fe20000000000 */
[----:B------:R-:W-:Y:S01]  /*4130*/  IADD3 R2, PT, PT, R2, 0x1, RZ ;  /* 0x0000000102027810 */ /* 0x000fe20007ffe0ff */
[----:B------:R-:W-:Y:S01]  /*4140*/  @!PT LDS RZ, [RZ] ;  /* 0x00000000fffff984 */ /* 0x000fe20000000800 */
[----:B------:R-:W-:Y:S01]  /*4150*/  @!PT LDS RZ, [RZ] ;  /* 0x00000000fffff984 */ /* 0x000fe20000000800 */
[----:B------:R-:W-:Y:S01]  /*4160*/  @!PT LDS RZ, [RZ] ;  /* 0x00000000fffff984 */ /* 0x000fe20000000800 */
[----:B------:R-:W-:Y:S01]  /*4170*/  @!PT LDS RZ, [RZ] ;  /* 0x00000000fffff984 */ /* 0x000fe20000000800 */
[----:B------:R1:W-:Y:S06]  /*4180*/  MEMBAR.ALL.CTA ;  /* 0x0000000000007992 */ /* 0x0003ec0000008000 */
[----:B-1----:R-:W1:Y:S01]  /*4190*/  FENCE.VIEW.ASYNC.S ;  /* 0x00000000000073c6 */ /* 0x002e620000000000 */
[----:B------:R-:W-:-:S04]  /*41a0*/  PRMT R0, RZ, 0x654, R0 ;  /* 0x00000654ff007816 */ /* 0x000fc80000000000 */
[----:B-1----:R1:W-:Y:S01]  /*41b0*/  SYNCS.ARRIVE.TRANS64.RED.A1T0 RZ, [R0+URZ], RZ ;  /* 0x000000ff00ff79a7 */ /* 0x0023e200081004ff */
[----:B------:R-:W-:Y:S05]  /*41c0*/  BRA.U UP3, `(.L_x_83) ;  /* 0x0000000503087547 */ /* 0x000fea000b800000 */
[----:B------:R-:W3:Y:S01]  /*41d0*/  LDCU UR6, c[0x0][0x38c] ;  /* 0x00007180ff0677ac */ /* 0x000ee20008000800 */
[----:B------:R-:W-:Y:S02]  /*41e0*/  PLOP3.LUT P1, PT, PT, PT, PT, 0x80, 0x8 ;  /* 0x000000000008781c */ /* 0x000fe40003f2f070 */
[----:B------:R-:W-:Y:S01]  /*41f0*/  SHF.L.U32 R3, R10, 0x1f, RZ ;  /* 0x0000001f0a037819 */ /* 0x000fe200000006ff */
[----:B------:R-:W-:Y:S02]  /*4200*/  ULEA UR7, UR19, UR5, 0x3 ;  /* 0x0000000513077291 */ /* 0x000fe4000f8e18ff */
[----:B------:R-:W-:Y:S02]  /*4210*/  ULEA UR8, UR19, UR21, 0x5 ;  /* 0x0000001513087291 */ /* 0x000fe4000f8e28ff */
[----:B---3--:R-:W-:-:S06]  /*4220*/  UISETP.GE.AND UP0, UPT, UR6, 0x1, UPT ;  /* 0x000000010600788c */ /* 0x008fcc000bf06270 */
[----:B------:R-:W-:-:S05]  /*4230*/  PLOP3.LUT P0, PT, PT, PT, UP0, 0x80, 0x8 ;  /* 0x000000000008781c */ /* 0x000fca0003f0f008 */
[----:B------:R-:W-:-:S08]  /*4240*/  @UP0 ULEA UR6, UR18, UR5, 0x3 ;  /* 0x0000000512060291 */ /* 0x000fd0000f8e18ff */
[----:B-1----:R-:W-:-:S04]  /*4250*/  @P0 SHF.L.U32 R0, R8, 0x1f, RZ ;  /* 0x0000001f08000819 */ /* 0x002fc800000006ff */
[----:B------:R1:W3:Y:S01]  /*4260*/  @P0 SYNCS.PHASECHK.TRANS64.TRYWAIT P1, [UR6], R0 ;  /* 0x00000000ff0005a7 */ /* 0x0002e20008021106 */
[----:B------:R-:W4:Y:S02]  /*4270*/  SYNCS.PHASECHK.TRANS64.TRYWAIT P0, [UR7+0x180], R3 ;  /* 0x00018003ff0075a7 */ /* 0x000f240008001107 */
[----:B-1-34-:R-:W-:Y:S05]  /*4280*/  @!P0 BRA `(.L_x_84) ;  /* 0x0000003c00808947 */ /* 0x01afea0003800000 */
.L_x_176:
[----:B------:R-:W-:Y:S01]  /*4290*/  UMOV UR16, UR17 ;  /* 0x0000001100107c82 */ /* 0x000fe20008000000 */
[----:B------:R-:W-:Y:S05]  /*42a0*/  BRA.U !UP0, `(.L_x_85) ;  /* 0x0000000108c07547 */ /* 0x000fea000b800000 */
[----:B------:R-:W-:Y:S02]  /*42b0*/  UIADD3 UR16, UPT, UPT, UR20, UR17, URZ ;  /* 0x0000001114107290 */ /* 0x000fe4000fffe0ff */
[----:B------:R-:W-:Y:S01]  /*42c0*/  UPLOP3.LUT UP2, UPT, UPT, UPT, UPT, 0x40, 0x4 ;  /* 0x000000000004789c */ /* 0x000fe20003f4e870 */
[----:B------:R-:W-:Y:S01]  /*42d0*/  UMOV UR15, UR4 ;  /* 0x00000004000f7c82 */ /* 0x000fe20008000000 */
[----:B------:R-:W-:-:S09]  /*42e0*/  UMOV UR46, UR18 ;  /* 0x00000012002e7c82 */ /* 0x000fd20008000000 */
.L_x_88:
[----:B---3--:R-:W-:Y:S01]  /*42f0*/  ULEA UR6, UR46, UR5, 0x3 ;  /* 0x000000052e067291 */ /* 0x008fe2000f8e18ff */
[----:B----4-:R-:W-:Y:S11]  /*4300*/  @P1 BRA `(.L_x_86) ;  /* 0x00000000000c1947 */ /* 0x010ff60003800000 */
[----:B-1----:R-:W-:Y:S04]  /*4310*/  SHF.L.U32 R3, R8, 0x1f, RZ ;  /* 0x0000001f08037819 */ /* 0x002fe800000006ff */
[----:B------:R-:W1:Y:S02]  /*4320*/  SYNCS.PHASECHK.TRANS64.TRYWAIT P0, [UR6], R3 ;  /* 0x00000003ff0075a7 */ /* 0x000e640008001106 */
[----:B-1----:R-:W-:Y:S05]  /*4330*/  @!P0 BRA `(.L_x_87) ;  /* 0x0000003c006c8947 */ /* 0x002fea0003800000 */
.L_x_86:
[----:B------:R-:W-:Y:S01]  /*4340*/  UISETP.NE.AND UP0, UPT, UR15, 0x1, UPT ;  /* 0x000000010f00788c */ /* 0x000fe2000bf05270 */
[----:B------:R-:W-:Y:S01]  /*4350*/  PLOP3.LUT P1, PT, PT, PT, PT, 0x80, 0x8 ;  /* 0x000000000008781c */ /* 0x000fe20003f2f070 */
[----:B------:R-:W-:Y:S02]  /*4360*/  UIADD3 UR18, UPT, UPT, UR46, 0x1, URZ ;  /* 0x000000012e127890 */ /* 0x000fe4000fffe0ff */
[----:B------:R-:W-:Y:S02]  /*4370*/  ULEA UR32, UR46, UR14, 0x8 ;  /* 0x0000000e2e207291 */ /* 0x000fe4000f8e40ff */
[----:B------:R-:W-:Y:S01]  /*4380*/  UISETP.NE.AND UP1, UPT, UR18, 0x12, UPT ;  /* 0x000000121200788c */ /* 0x000fe2000bf25270 */
[----:B------:R-:W-:Y:S01]  /*4390*/  PLOP3.LUT P0, PT, PT, PT, UP0, 0x80, 0x8 ;  /* 0x000000000008781c */ /* 0x000fe20003f0f008 */
[----:B------:R-:W-:Y:S02]  /*43a0*/  UIADD3 UR44, UPT, UPT, UR32, 0x2, URZ ;  /* 0x00000002202c7890 */ /* 0x000fe4000fffe0ff */
[----:B------:R-:W-:Y:S02]  /*43b0*/  USEL UR31, URZ, 0x1, UP1 ;  /* 0x00000001ff1f7887 */ /* 0x000fe40008800000 */
[----:B------:R-:W-:Y:S02]  /*43c0*/  USEL UR18, UR18, URZ, UP1 ;  /* 0x000000ff12127287 */ /* 0x000fe40008800000 */
[----:B------:R-:W-:Y:S02]  /*43d0*/  UIADD3 UR40, UPT, UPT, UR32, 0x4, URZ ;  /* 0x0000000420287890 */ /* 0x000fe4000fffe0ff */
[----:B------:R-:W-:Y:S01]  /*43e0*/  @UP0 ULEA UR30, UR18, UR5, 0x3 ;  /* 0x00000005121e0291 */ /* 0x000fe2000f8e18ff */
[----:B------:R-:W-:Y:S01]  /*43f0*/  LOP3.LUT R8, R8, UR31, RZ, 0x3c, !PT ;  /* 0x0000001f08087c12 */ /* 0x000fe2000f8e3cff */
[----:B------:R-:W-:Y:S02]  /*4400*/  UIADD3 UR36, UPT, UPT, UR32, 0x6, URZ ;  /* 0x0000000620247890 */ /* 0x000fe4000fffe0ff */
[----:B------:R-:W-:Y:S01]  /*4410*/  UIADD3 UR6, UPT, UPT, UR6, 0x90, URZ ;  /* 0x0000009006067890 */ /* 0x000fe2000fffe0ff */
[----:B-1----:R-:W-:Y:S01]  /*4420*/  @P0 SHF.L.U32 R0, R8, 0x1f, RZ ;  /* 0x0000001f08000819 */ /* 0x002fe200000006ff */
[----:B------:R-:W-:Y:S02]  /*4430*/  UIADD3 UR17, UPT, UPT, UR17, 0x1, URZ ;  /* 0x0000000111117890 */ /* 0x000fe4000fffe0ff */
[----:B------:R-:W-:Y:S01]  /*4440*/  UIADD3 UR15, UPT, UPT, UR15, -0x1, URZ ;  /* 0xffffffff0f0f7890 */ /* 0x000fe2000fffe0ff */
[----:B------:R3:W4:Y:S01]  /*4450*/  @P0 SYNCS.PHASECHK.TRANS64.TRYWAIT P1, [UR30], R0 ;  /* 0x00000000ff0005a7 */ /* 0x000722000802111e */
[----:B------:R-:W-:Y:S02]  /*4460*/  ULEA UR30, UR46, UR13, 0x9 ;  /* 0x0000000d2e1e7291 */ /* 0x000fe4000f8e48ff */
[----:B------:R-:W-:Y:S02]  /*4470*/  UISETP.NE.AND UP0, UPT, UR17, UR16, UPT ;  /* 0x000000101100728c */ /* 0x000fe4000bf05270 */
[----:B------:R-:W-:Y:S02]  /*4480*/  UIADD3 UR42, UPT, UPT, UR30, 0x2, URZ ;  /* 0x000000021e2a7890 */ /* 0x000fe4000fffe0ff */
[----:B------:R-:W-:Y:S02]  /*4490*/  UIADD3 UR38, UPT, UPT, UR30, 0x4, URZ ;  /* 0x000000041e267890 */ /* 0x000fe4000fffe0ff */
[----:B------:R-:W-:Y:S01]  /*44a0*/  UIADD3 UR34, UPT, UPT, UR30, 0x6, URZ ;  /* 0x000000061e227890 */ /* 0x000fe2000fffe0ff */
[----:B------:R-:W-:Y:S01]  /*44b0*/  UMOV UR33, 0x40004040 ;  /* 0x4000404000217882 */ /* 0x000fe20000000000 */
[----:B------:R-:W-:Y:S01]  /*44c0*/  UMOV UR31, 0x40004040 ;  /* 0x40004040001f7882 */ /* 0x000fe20000000000 */
[----:B------:R-:W-:Y:S01]  /*44d0*/  UMOV UR45, 0x40004040 ;  /* 0x40004040002d7882 */ /* 0x000fe20000000000 */
[----:B------:R3:W-:Y:S01]  /*44e0*/  UTCIMMA.2CTA gdesc[UR30], gdesc[UR32], tmem[UR8], tmem[UR28], idesc[UR29], UP2 ;  /* 0x00ff1c201e0075ea */ /* 0x0007e20009200108 */
[----:B------:R-:W-:Y:S01]  /*44f0*/  UPLOP3.LUT UP2, UPT, UPT, UPT, UPT, 0x80, 0x8 ;  /* 0x000000000008789c */ /* 0x000fe20003f4f070 */
[----:B------:R-:W-:Y:S01]  /*4500*/  UMOV UR43, 0x40004040 ;  /* 0x40004040002b7882 */ /* 0x000fe20000000000 */
[----:B------:R-:W-:Y:S01]  /*4510*/  UMOV UR41, 0x40004040 ;  /* 0x4000404000297882 */ /* 0x000fe20000000000 */
[----:B------:R3:W-:Y:S01]  /*4520*/  UTCIMMA.2CTA gdesc[UR42], gdesc[UR44], tmem[UR8], tmem[UR26], idesc[UR27], UPT ;  /* 0x00ff1a2c2a0075ea */ /* 0x0007e2000ba00108 */
[----:B------:R-:W-:Y:S01]  /*4530*/  UMOV UR39, 0x40004040 ;  /* 0x4000404000277882 */ /* 0x000fe20000000000 */
[----:B------:R-:W-:Y:S01]  /*4540*/  UMOV UR37, 0x40004040 ;  /* 0x4000404000257882 */ /* 0x000fe20000000000 */
[----:B------:R-:W-:Y:S01]  /*4550*/  UMOV UR35, 0x40004040 ;  /* 0x4000404000237882 */ /* 0x000fe20000000000 */
[----:B------:R3:W-:Y:S01]  /*4560*/  UTCIMMA.2CTA gdesc[UR38], gdesc[UR40], tmem[UR8], tmem[UR24], idesc[UR25], UPT ;  /* 0x00ff1828260075ea */ /* 0x0007e2000ba00108 */
[----:B------:R3:W-:Y:S01]  /*4570*/  UTCIMMA.2CTA gdesc[UR34], gdesc[UR36], tmem[UR8], tmem[UR22], idesc[UR23], UPT ;  /* 0x00ff1624220075ea */ /* 0x0007e2000ba00108 */
[----:B------:R3:W-:Y:S01]  /*4580*/  UTCBAR.2CTA.MULTICAST [UR6], URZ, UR12 ;  /* 0x000000ff060073e9 */ /* 0x0007e2000820080c */
[----:B------:R-:W-:Y:S01]  /*4590*/  UMOV UR46, UR18 ;  /* 0x00000012002e7c82 */ /* 0x000fe20008000000 */
[----:B------:R-:W-:Y:S05]  /*45a0*/  BRA.U UP0, `(.L_x_88) ;  /* 0xfffffffd00507547 */ /* 0x000fea000b83ffff */
.L_x_85:
[----:B------:R-:W-:Y:S01]  /*45b0*/  UIADD3 UR7, UPT, UPT, UR7, 0x160, URZ ;  /* 0x0000016007077890 */ /* 0x000fe2000fffe0ff */
[----:B------:R-:W-:-:S08]  /*45c0*/  UMOV UR17, UR16 ;  /* 0x0000001000117c82 */ /* 0x000fd00008000000 */
[----:B------:R1:W-:Y:S01]  /*45d0*/  UTCBAR.2CTA.MULTICAST [UR7], URZ, UR9 ;  /* 0x000000ff070073e9 */ /* 0x0003e20008200809 */
[----:B------:R-:W-:Y:S02]  /*45e0*/  NOP ;  /* 0x0000000000007918 */ /* 0x000fe40000000000 */
.L_x_83:
[----:B------:R-:W-:Y:S01]  /*45f0*/  UIADD3 UR19, UPT, UPT, UR19, 0x1, URZ ;  /* 0x0000000113137890 */ /* 0x000fe2000fffe0ff */
[----:B--2---:R-:W-:Y:S02]  /*4600*/  LOP3.LUT P0, RZ, R6, 0x1, RZ, 0xc0, !PT ;  /* 0x0000000106ff7812 */ /* 0x004fe4000780c0ff */
[----:B----4-:R-:W-:Y:S01]  /*4610*/  ISETP.NE.AND P1, PT, R2, 0x2, PT ;  /* 0x000000020200780c */ /* 0x010fe20003f25270 */
[----:B------:R-:W-:-:S03]  /*4620*/  UISETP.NE.AND UP0, UPT, UR19, 0x4, UPT ;  /* 0x000000041300788c */ /* 0x000fc6000bf05270 */
[----:B-1-3--:R-:W-:Y:S01]  /*4630*/  SEL R0, RZ, 0x1, P1 ;  /* 0x00000001ff007807 */ /* 0x00afe20000800000 */
[----:B------:R-:W-:Y:S01]  /*4640*/  USEL UR6, URZ, 0x1, UP0 ;  /* 0x00000001ff067887 */ /* 0x000fe20008000000 */
[----:B------:R-:W-:Y:S01]  /*4650*/  SEL R2, R2, RZ, P1 ;  /* 0x000000ff02027207 */ /* 0x000fe20000800000 */
[----:B------:R-:W-:Y:S01]  /*4660*/  USEL UR19, UR19, URZ, UP0 ;  /* 0x000000ff13137287 */ /* 0x000fe20008000000 */
[----:B------:R-:W-:-:S03]  /*4670*/  LOP3.LUT R9, R9, R0, RZ, 0x3c, !PT ;  /* 0x0000000009097212 */ /* 0x000fc600078e3cff */
[----:B------:R-:W-:Y:S01]  /*4680*/  LOP3.LUT R10, R10, UR6, RZ, 0x3c, !PT ;  /* 0x000000060a0a7c12 */ /* 0x000fe2000f8e3cff */
[----:B------:R-:W-:Y:S07]  /*4690*/  @P0 BRA `(.L_x_89) ;  /* 0xfffffff800880947 */ /* 0x000fee000383ffff */
[----:B------:R-:W1:Y:S01]  /*46a0*/  S2UR UR4, SR_CgaCtaId ;  /* 0x00000000000479c3 */ /* 0x000e620000008800 */
[----:B------:R-:W-:Y:S01]  /*46b0*/  ELECT P0, URZ, PT ;  /* 0x0000000000ff782f */ /* 0x000fe20003800000 */
[----:B------:R-:W-:Y:S01]  /*46c0*/  HFMA2 R0, -RZ, RZ, 0, 5.9604644775390625e-08 ;  /* 0x00000001ff007431 */ /* 0x000fe200000001ff */
[----:B------:R-:W-:-:S05]  /*46d0*/  UMOV UR6, 0x40 ;  /* 0x0000004000067882 */ /* 0x000fca0000000000 */
[----:B------:R-:W-:Y:S01]  /*46e0*/  UVIRTCOUNT.DEALLOC.SMPOOL 0x80 ;  /* 0x000000800000784c */ /* 0x000fe20000000000 */
[----:B------:R-:W-:Y:S02]  /*46f0*/  UISETP.NE.AND UP1, UPT, UR11, URZ, UPT ;  /* 0x000000ff0b00728c */ /* 0x000fe4000bf25270 */
[----:B-1----:R-:W-:-:S09]  /*4700*/  ULEA UR4, UR4, UR6, 0x18 ;  /* 0x0000000604047291 */ /* 0x002fd2000f8ec0ff */
[----:B------:R1:W-:Y:S01]  /*4710*/  @P0 STS.U8 [UR4+0x1c], R0 ;  /* 0x00001c00ff000988 */ /* 0x0003e20008000004 */
[----:B------:R-:W-:Y:S05]  /*4720*/  BRA.U UP1, `(.L_x_90) ;  /* 0x0000000101a07547 */ /* 0x000fea000b800000 */
[----:B------:R-:W-:Y:S01]  /*4730*/  UIADD3 UR6, UPT, UPT, UR5, 0x180, URZ ;  /* 0x0000018005067890 */ /* 0x000fe2000fffe0ff */
[----:B------:R-:W-:-:S03]  /*4740*/  SHF.L.U32 R2, R10, 0x1f, RZ ;  /* 0x0000001f0a027819 */ /* 0x000fc600000006ff */
[----:B------:R-:W-:-:S09]  /*4750*/  ULEA UR7, UR19, UR6, 0x3 ;  /* 0x0000000613077291 */ /* 0x000fd2000f8e18ff */
[----:B------:R-:W2:Y:S02]  /*4760*/  SYNCS.PHASECHK.TRANS64.TRYWAIT P0, [UR7], R2 ;  /* 0x00000002ff0075a7 */ /* 0x000ea40008001107 */
[----:B--2---:R-:W-:Y:S05]  /*4770*/  @!P0 BRA `(.L_x_91) ;  /* 0x0000003800748947 */ /* 0x004fea0003800000 */
.L_x_179:
        /* <DEDUP_REMOVED lines=9> */
.L_x_181:
        /* <DEDUP_REMOVED lines=9> */
.L_x_183:
[----:B------:R-:W-:-:S04]  /*48a0*/  UIADD3 UR8, UPT, UPT, UR8, 0x1, URZ ;  /* 0x0000000108087890 */ /* 0x000fc8000fffe0ff */
[----:B------:R-:W-:-:S04]  /*48b0*/  UISETP.NE.AND UP0, UPT, UR8, 0x4, UPT ;  /* 0x000000040800788c */ /* 0x000fc8000bf05270 */
[----:B------:R-:W-:Y:S02]  /*48c0*/  USEL UR7, URZ, 0x1, UP0 ;  /* 0x00000001ff077887 */ /* 0x000fe40008000000 */
[----:B------:R-:W-:-:S04]  /*48d0*/  USEL UR8, UR8, URZ, UP0 ;  /* 0x000000ff08087287 */ /* 0x000fc80008000000 */
[----:B------:R-:W-:Y:S01]  /*48e0*/  ULEA UR8, UR8, UR6, 0x3 ;  /* 0x0000000608087291 */ /* 0x000fe2000f8e18ff */
[----:B------:R-:W-:-:S04]  /*48f0*/  LOP3.LUT R2, R2, UR7, RZ, 0x3c, !PT ;  /* 0x0000000702027c12 */ /* 0x000fc8000f8e3cff */
[----:B------:R-:W-:Y:S01]  /*4900*/  SHF.L.U32 R2, R2, 0x1f, RZ ;  /* 0x0000001f02027819 */ /* 0x000fe200000006ff */
[----:B-1----:R-:W-:-:S04]  /*4910*/  IMAD.U32 R0, RZ, RZ, UR8 ;  /* 0x00000008ff007e24 */ /* 0x002fc8000f8e00ff */
[----:B------:R1:W2:Y:S03]  /*4920*/  SYNCS.PHASECHK.TRANS64.TRYWAIT P0, [R0+URZ], R2 ;  /* 0x00000002000075a7 */ /* 0x0002a600080011ff */
[----:B--2---:R-:W-:Y:S05]  /*4930*/  @!P0 NANOSLEEP.SYNCS 0x989680 ;  /* 0x009896800000895d */ /* 0x004fea0003900000 */
[----:B------:R-:W2:Y:S02]  /*4940*/  @!P0 SYNCS.PHASECHK.TRANS64 P0, [R0+URZ], R2 ;  /* 0x00000002000085a7 */ /* 0x000ea400080010ff */
[----:B--2---:R-:W-:Y:S05]  /*4950*/  @P0 BRA `(.L_x_94) ;  /* 0x0000000000200947 */ /* 0x004fea0003800000 */
.L_x_95:
[----:B--2---:R2:W3:Y:S02]  /*4960*/  SYNCS.PHASECHK.TRANS64.TRYWAIT P0, [R0+URZ], R2 ;  /* 0x00000002000075a7 */ /* 0x0044e400080011ff */
[----:B---3--:R-:W-:Y:S05]  /*4970*/  @!P0 NANOSLEEP.SYNCS 0x989680 ;  /* 0x009896800000895d */ /* 0x008fea0003900000 */
[----:B------:R-:W3:Y:S02]  /*4980*/  @!P0 SYNCS.PHASECHK.TRANS64 P0, [R0+URZ], R2 ;  /* 0x00000002000085a7 */ /* 0x000ee400080010ff */
[----:B---3--:R-:W-:Y:S05]  /*4990*/  @!P0 BRA `(.L_x_95) ;  /* 0xfffffffc00f08947 */ /* 0x008fea000383ffff */
[----:B------:R-:W-:Y:S05]  /*49a0*/  BRA `(.L_x_94) ;  /* 0x00000000000c7947 */ /* 0x000fea0003800000 */
.L_x_90:
[----:B------:R-:W-:-:S04]  /*49b0*/  UIADD3 UR6, UPT, UPT, UR5, 0x1c0, URZ ;  /* 0x000001c005067890 */ /* 0x000fc8000fffe0ff */
[----:B------:R-:W-:-:S09]  /*49c0*/  UPRMT UR6, UR10, 0x654, UR6 ;  /* 0x000006540a067896 */ /* 0x000fd20008000006 */
[----:B------:R-:W-:Y:S03]  /*49d0*/  SYNCS.ARRIVE.TRANS64.RED.A1T0 RZ, [UR6], RZ ;  /* 0x000000ffffff79a7 */ /* 0x000fe60008100406 */
.L_x_94:
[----:B-12---:R-:W-:Y:S01]  /*49e0*/  SHF.L.U32 R2, RZ, 0x1f, RZ ;  /* 0x0000001fff027819 */ /* 0x006fe200000006ff */
[----:B------:R-:W-:Y:S01]  /*49f0*/  UIADD3 UR6, UPT, UPT, UR5, 0x1c0, URZ ;  /* 0x000001c005067890 */ /* 0x000fe2000fffe0ff */
[----:B------:R-:W-:Y:S02]  /*4a00*/  PLOP3.LUT P0, PT, PT, PT, UP1, 0x80, 0x8 ;  /* 0x000000000008781c */ /* 0x000fe40003f0f018 */
[----:B------:R-:W1:Y:S02]  /*4a10*/  SYNCS.PHASECHK.TRANS64.TRYWAIT P1, [UR5+0x1c0], R2 ;  /* 0x0001c002ff0075a7 */ /* 0x000e640008021105 */
[----:B-1----:R-:W-:Y:S09]  /*4a20*/  @!P1 BRA `(.L_x_96) ;  /* 0x0000003800109947 */ /* 0x002ff20003800000 */
.L_x_185:
[----:B------:R-:W-:Y:S01]  /*4a30*/  @!UP1 UPRMT UR6, UR10, 0x654, UR6 ;  /* 0x000006540a069896 */ /* 0x000fe20008000006 */
[----:B------:R-:W-:Y:S01]  /*4a40*/  UMOV UR8, 0xffff ;  /* 0x0000ffff00087882 */ /* 0x000fe20000000000 */
[----:B------:R-:W-:-:S07]  /*4a50*/  UMOV UR5, 0x1 ;  /* 0x0000000100057882 */ /* 0x000fce0000000000 */
[----:B------:R-:W-:Y:S01]  /*4a60*/  @!P0 SYNCS.ARRIVE.TRANS64.RED.A1T0 RZ, [UR6], RZ ;  /* 0x000000ffffff89a7 */ /* 0x000fe20008100406 */
[----:B------:R-:W-:Y:S01]  /*4a70*/  NOP ;  /* 0x0000000000007918 */ /* 0x000fe20000000000 */
[----:B-1----:R-:W1:Y:S01]  /*4a80*/  LDS R0, [UR4+0x14] ;  /* 0x00001404ff007984 */ /* 0x002e620008000800 */
[----:B------:R-:W-:-:S04]  /*4a90*/  ULOP3.LUT UR6, UR21, 0xffff, URZ, 0xc0, !UPT ;  /* 0x0000ffff15067892 */ /* 0x000fc8000f8ec0ff */
[----:B------:R-:W-:-:S04]  /*4aa0*/  USHF.R.U32.HI UR6, URZ, 0x5, UR6 ;  /* 0x00000005ff067899 */ /* 0x000fc80008011606 */
[----:B------:R-:W-:Y:S02]  /*4ab0*/  USHF.L.U32 UR8, UR8, UR6, URZ ;  /* 0x0000000608087299 */ /* 0x000fe400080006ff */
[----:B------:R-:W-:-:S04]  /*4ac0*/  USHF.L.U32 UR5, UR5, UR6, URZ ;  /* 0x0000000605057299 */ /* 0x000fc800080006ff */
[----:B-1----:R-:W-:-:S04]  /*4ad0*/  LOP3.LUT R0, R0, UR8, RZ, 0xc0, !PT ;  /* 0x0000000800007c12 */ /* 0x002fc8000f8ec0ff */
[----:B------:R-:W-:-:S13]  /*4ae0*/  ISETP.NE.AND P0, PT, R0, UR8, PT ;  /* 0x0000000800007c0c */ /* 0x000fda000bf05270 */
[----:B------:R-:W-:Y:S05]  /*4af0*/  @P0 BRA `(.L_x_97) ;  /* 0x0000000000580947 */ /* 0x000fea0003800000 */
[----:B------:R-:W1:Y:S02]  /*4b00*/  LDS R0, [UR4+0x18] ;  /* 0x00001804ff007984 */ /* 0x000e640008000800 */
[----:B-1----:R-:W-:-:S04]  /*4b10*/  LOP3.LUT R0, R0, UR5, RZ, 0xc0, !PT ;  /* 0x0000000500007c12 */ /* 0x002fc8000f8ec0ff */
[----:B------:R-:W-:-:S13]  /*4b20*/  ISETP.NE.AND P0, PT, R0, UR5, PT ;  /* 0x0000000500007c0c */ /* 0x000fda000bf05270 */
[----:B------:R-:W-:Y:S05]  /*4b30*/  @P0 BRA `(.L_x_98) ;  /* 0x00000000003c0947 */ /* 0x000fea0003800000 */
[----:B------:R-:W1:Y:S01]  /*4b40*/  S2R R2, SR_LANEID ;  /* 0x0000000000027919 */ /* 0x000e620000000000 */
[----:B------:R-:W-:Y:S01]  /*4b50*/  ULOP3.LUT UR8, URZ, UR8, URZ, 0x33, !UPT ;  /* 0x00000008ff087292 */ /* 0x000fe2000f8e33ff */
[----:B------:R-:W-:Y:S02]  /*4b60*/  VOTEU.ANY UR7, UPT, PT ;  /* 0x0000000000077886 */ /* 0x000fe400038e0100 */
[----:B------:R-:W-:-:S03]  /*4b70*/  UFLO.U32 UR7, UR7 ;  /* 0x00000007000772bd */ /* 0x000fc600080e0000 */
[----:B------:R-:W-:-:S04]  /*4b80*/  IMAD.U32 R0, RZ, RZ, UR8 ;  /* 0x00000008ff007e24 */ /* 0x000fc8000f8e00ff */
[----:B------:R2:W3:Y:S02]  /*4b90*/  REDUX UR6, R0 ;  /* 0x00000000000673c4 */ /* 0x0004e40000000000 */
[----:B------:R4:W-:Y:S01]  /*4ba0*/  UTCATOMSWS.AND URZ, UR8 ;  /* 0x0000000800ff79e3 */ /* 0x0009e20008000000 */
[----:B-1----:R-:W-:Y:S02]  /*4bb0*/  ISETP.EQ.U32.AND P0, PT, R2, UR7, PT ;  /* 0x0000000702007c0c */ /* 0x002fe4000bf02070 */
[----:B--2---:R-:W-:Y:S02]  /*4bc0*/  LOP3.LUT R0, RZ, UR5, RZ, 0x33, !PT ;  /* 0x00000005ff007c12 */ /* 0x004fe4000f8e33ff */
[----:B---3--:R-:W-:Y:S02]  /*4bd0*/  MOV R2, UR6 ;  /* 0x0000000600027c02 */ /* 0x008fe40008000f00 */
[----:B------:R-:W1:Y:S07]  /*4be0*/  REDUX UR5, R0 ;  /* 0x00000000000573c4 */ /* 0x000e6e0000000000 */
[----:B------:R4:W-:Y:S01]  /*4bf0*/  @P0 ATOMS.AND RZ, [UR4+0x14], R2 ;  /* 0x00001402ffff098c */ /* 0x0009e2000a800004 */
[----:B-1----:R-:W-:-:S05]  /*4c00*/  IMAD.U32 R0, RZ, RZ, UR5 ;  /* 0x00000005ff007e24 */ /* 0x002fca000f8e00ff */
[----:B------:R4:W-:Y:S01]  /*4c10*/  @P0 ATOMS.AND RZ, [UR4+0x18], R0 ;  /* 0x00001800ffff098c */ /* 0x0009e2000a800004 */
[----:B------:R-:W-:Y:S05]  /*4c20*/  BRA `(.L_x_99) ;  /* 0x0000000000147947 */ /* 0x000fea0003800000 */
.L_x_98:
[----:B------:R-:W-:Y:S02]  /*4c30*/  MOV R2, 0x4c50 ;  /* 0x00004c5000027802 */ /* 0x000fe40000000f00 */
[----:B-----5:R-:W-:Y:S05]  /*4c40*/  CALL.REL.NOINC `($__internal_0_$__cuda_sm10x_tcgen05_guardrail_trap_col_being_dealloced_not_returned_by_alloc) ;  /* 0x0000003800247944 */ /* 0x020fea0003c00000 */
[----:B------:R-:W-:Y:S05]  /*4c50*/  BRA `(.L_x_99) ;  /* 0x0000000000087947 */ /* 0x000fea0003800000 */
.L_x_97:
[----:B------:R-:W-:Y:S02]  /*4c60*/  MOV R2, 0x4c80 ;  /* 0x00004c8000027802 */ /* 0x000fe40000000f00 */
[----:B-----5:R-:W-:Y:S05]  /*4c70*/  CALL.REL.NOINC `($__internal_2_$__cuda_sm10x_tcgen05_guardrail_trap_unallocated_columns_being_dealloced) ;  /* 0x0000003800307944 */ /* 0x020fea0003c00000 */
.L_x_99:
[----:B------:R-:W-:Y:S01]  /*4c80*/  NOP ;  /* 0x0000000000007918 */ /* 0x000fe20000000000 */
[----:B----4-:R-:W-:Y:S05]  /*4c90*/  EXIT ;  /* 0x000000000000794d */ /* 0x010fea0003800000 */
.L_x_70:
[----:B------:R-:W-:-:S09]  /*4ca0*/  UISETP.NE.OR UP0, UPT, UR15, 0x3, !UP4 ;  /* 0x000000030f00788c */ /* 0x000fd2000e705670 */
[----:B------:R-:W-:Y:S05]  /*4cb0*/  BRA.U UP0, `(.L_x_100) ;  /* 0x0000000900e87547 */ /* 0x000fea000b800000 */
[----:B------:R-:W2:Y:S01]  /*4cc0*/  LDCU UR25, c[0x0][0x370] ;  /* 0x00006e00ff1977ac */ /* 0x000ea20008000800 */
[----:B------:R-:W3:Y:S01]  /*4cd0*/  LDC.64 R16, c[0x0][0x348] ;  /* 0x0000d200ff107b82 */ /* 0x000ee20000000a00 */
[----:B------:R-:W-:Y:S02]  /*4ce0*/  HFMA2 R13, -RZ, RZ, 0, 0 ;  /* 0x00000000ff0d7431 */ /* 0x000fe400000001ff */
[----:B------:R-:W-:Y:S01]  /*4cf0*/  IMAD.MOV.U32 R15, RZ, RZ, 0x1 ;  /* 0x00000001ff0f7424 */ /* 0x000fe200078e00ff */
[----:B------:R-:W2:Y:S01]  /*4d00*/  LDCU.128 UR20, c[0x0][0xb10] ;  /* 0x00016200ff1477ac */ /* 0x000ea20008000c00 */
[----:B------:R-:W-:Y:S01]  /*4d10*/  IMAD.MOV.U32 R14, RZ, RZ, RZ ;  /* 0x000000ffff0e7224 */ /* 0x000fe200078e00ff */
[----:B------:R-:W-:Y:S01]  /*4d20*/  MOV R12, 0x1000 ;  /* 0x00001000000c7802 */ /* 0x000fe20000000f00 */
[----:B------:R-:W4:Y:S01]  /*4d30*/  LDCU UR24, c[0x0][0x374] ;  /* 0x00006e80ff1877ac */ /* 0x000f220008000800 */
[----:B------:R-:W1:Y:S01]  /*4d40*/  LDC.64 R2, c[0x0][0x888] ;  /* 0x00022200ff027b82 */ /* 0x000e620000000a00 */
[----:B------:R-:W4:Y:S01]  /*4d50*/  LDCU UR13, c[0x0][0xb0c] ;  /* 0x00016180ff0d77ac */ /* 0x000f220008000800 */
[----:B------:R-:W4:Y:S06]  /*4d60*/  LDCU UR18, c[0x0][0xb20] ;  /* 0x00016400ff1277ac */ /* 0x000f2c0008000800 */
[----:B------:R-:W1:Y:S01]  /*4d70*/  LDC.64 R4, c[0x0][0x890] ;  /* 0x00022400ff047b82 */ /* 0x000e620000000a00 */
[----:B------:R-:W3:Y:S01]  /*4d80*/  LDCU UR4, c[0x0][0xb30] ;  /* 0x00016600ff0477ac */ /* 0x000ee20008000800 */
[----:B------:R-:W-:Y:S01]  /*4d90*/  UMOV UR19, 0x400 ;  /* 0x0000040000137882 */ /* 0x000fe20000000000 */
[----:B------:R-:W-:-:S02]  /*4da0*/  UISETP.GE.AND UP0, UPT, UR37, 0x1, UPT ;  /* 0x000000012500788c */ /* 0x000fc4000bf06270 */
[----:B------:R-:W-:Y:S02]  /*4db0*/  ULEA UR19, UR54, UR19, 0x18 ;  /* 0x0000001336137291 */ /* 0x000fe4000f8ec0ff */
[----:B------:R-:W-:Y:S02]  /*4dc0*/  UP2UR UR5, UPR, URZ, 0x1 ;  /* 0x00000001ff057883 */ /* 0x000fe40008000000 */
[----:B--2---:R-:W-:Y:S02]  /*4dd0*/  UIMAD.WIDE.U32 UR10, UR25, UR20, URZ ;  /* 0x00000014190a72a5 */ /* 0x004fe4000f8e00ff */
[----:B------:R-:W-:Y:S02]  /*4de0*/  UIADD3 UR5, UPT, UPT, UR19, 0x120, URZ ;  /* 0x0000012013057890 */ /* 0x000fe4000fffe0ff */
[----:B----4-:R-:W-:Y:S02]  /*4df0*/  UIMAD.WIDE.U32 UR8, UR24, UR23, URZ ;  /* 0x00000017180872a5 */ /* 0x010fe4000f8e00ff */
[----:B------:R-:W-:-:S02]  /*4e00*/  UPLOP3.LUT UP3, UPT, UPT, UPT, UPT, 0x40, 0x4 ;  /* 0x000000000004789c */ /* 0x000fc40003f6e870 */
[----:B------:R-:W-:Y:S01]  /*4e10*/  UISETP.NE.AND UP4, UPT, UR37, 0x1, UPT ;  /* 0x000000012500788c */ /* 0x000fe2000bf85270 */
[----:B------:R-:W2:Y:S01]  /*4e20*/  LDCU.64 UR6, c[0x0][0xb28] ;  /* 0x00016500ff0677ac */ /* 0x000ea20008000a00 */
[----:B------:R-:W-:Y:S02]  /*4e30*/  UISETP.NE.AND UP6, UPT, UR13, 0x1, UPT ;  /* 0x000000010d00788c */ /* 0x000fe4000bfc5270 */
[----:B------:R-:W-:Y:S02]  /*4e40*/  UISETP.NE.AND UP5, UPT, UR22, 0x1, UPT ;  /* 0x000000011600788c */ /* 0x000fe4000bfa5270 */
[----:B------:R-:W-:Y:S02]  /*4e50*/  UPRMT UR54, UR54, 0x654, UR5 ;  /* 0x0000065436367896 */ /* 0x000fe40008000005 */
[----:B------:R-:W-:Y:S02]  /*4e60*/  USHF.R.U32.HI UR28, URZ, UR21, UR11 ;  /* 0x00000015ff1c7299 */ /* 0x000fe4000801160b */
[----:B------:R-:W-:-:S02]  /*4e70*/  USHF.R.U32.HI UR27, URZ, UR18, UR9 ;  /* 0x00000012ff1b7299 */ /* 0x000fc40008011609 */
[----:B---3--:R-:W-:-:S11]  /*4e80*/  UISETP.NE.AND UP2, UPT, UR4, 0x1, UPT ;  /* 0x000000010400788c */ /* 0x008fd6000bf45270 */
.L_x_108:
[C---:B------:R-:W-:Y:S02]  /*4e90*/  LEA R7, R14.reuse, UR19, 0x3 ;  /* 0x000000130e077c11 */ /* 0x040fe4000f8e18ff */
[----:B------:R-:W-:Y:S02]  /*4ea0*/  SHF.L.U32 R0, R13, 0x1f, RZ ;  /* 0x0000001f0d007819 */ /* 0x000fe400000006ff */
[----:B------:R-:W-:Y:S02]  /*4eb0*/  LEA R8, R14, UR19, 0x4 ;  /* 0x000000130e087c11 */ /* 0x000fe4000f8e20ff */
[----:B---3--:R-:W3:Y:S02]  /*4ec0*/  SYNCS.PHASECHK.TRANS64.TRYWAIT P0, [R7+URZ+0x140], R0 ;  /* 0x00014000070075a7 */ /* 0x008ee400080011ff */
[----:B---3--:R-:W-:Y:S05]  /*4ed0*/  @!P0 BRA `(.L_x_101) ;  /* 0x0000003000fc8947 */ /* 0x008fea0003800000 */
.L_x_186:
[----:B------:R-:W4:Y:S01]  /*4ee0*/  LDS.128 R8, [R8+0x1d0] ;  /* 0x0001d00008087984 */ /* 0x000f220000000c00 */
[----:B------:R-:W-:Y:S01]  /*4ef0*/  UISETP.GE.AND UP0, UPT, UR37, 0x1, UPT ;  /* 0x000000012500788c */ /* 0x000fe2000bf06270 */
[----:B------:R-:W-:Y:S01]  /*4f00*/  @!PT LDS RZ, [RZ] ;  /* 0x00000000fffff984 */ /* 0x000fe20000000800 */
[----:B------:R-:W-:Y:S01]  /*4f10*/  @!PT LDS RZ, [RZ] ;  /* 0x00000000fffff984 */ /* 0x000fe20000000800 */
[----:B------:R-:W-:Y:S01]  /*4f20*/  @!PT LDS RZ, [RZ] ;  /* 0x00000000fffff984 */ /* 0x000fe20000000800 */
[----:B------:R-:W-:Y:S01]  /*4f30*/  @!PT LDS RZ, [RZ] ;  /* 0x00000000fffff984 */ /* 0x000fe20000000800 */
[----:B------:R1:W-:Y:S06]  /*4f40*/  MEMBAR.ALL.CTA ;  /* 0x0000000000007992 */ /* 0x0003ec0000008000 */
[----:B-1----:R-:W1:Y:S01]  /*4f50*/  FENCE.VIEW.ASYNC.S ;  /* 0x00000000000073c6 */ /* 0x002e620000000000 */
[----:B----4-:R-:W-:Y:S11]  /*4f60*/  LOP3.LUT P0, RZ, R10, 0x1, RZ, 0xc0, !PT ;  /* 0x000000010aff7812 */ /* 0x010ff6000780c0ff */
[----:B------:R-:W-:Y:S02]  /*4f70*/  @!UPT UIADD3 URZ, UPT, UPT, URZ, URZ, URZ ;  /* 0x000000fffffff290 */ /* 0x000fe4000fffe0ff */
[----:B-1----:R-:W-:Y:S01]  /*4f80*/  VOTEU.ANY UP1, P0 ;  /* 0x0000000000ff7886 */ /* 0x002fe20000020100 */
[----:B------:R-:W-:Y:S11]  /*4f90*/  PLOP3.LUT P0, PT, PT, PT, UP1, 0x80, 0x8 ;  /* 0x000000000008781c */ /* 0x000ff60003f0f018 */
[----:B------:R-:W-:Y:S02]  /*4fa0*/  @!UPT UIADD3 URZ, UPT, UPT, URZ, URZ, URZ ;  /* 0x000000fffffff290 */ /* 0x000fe4000fffe0ff */
[----:B---3--:R-:W-:Y:S02]  /*4fb0*/  @P0 SHF.R.U32.HI R0, RZ, 0x10, R9 ;  /* 0x00000010ff000819 */ /* 0x008fe40000011609 */
[----:B------:R-:W-:Y:S02]  /*4fc0*/  @P0 MOV R6, R8 ;  /* 0x0000000800060202 */ /* 0x000fe40000000f00 */
[----:B------:R-:W-:Y:S01]  /*4fd0*/  @P0 R2UR UR4, R0 ;  /* 0x00000000000402ca */ /* 0x000fe200000e0000 */
[----:B------:R-:W-:Y:S01]  /*4fe0*/  VIADD R0, R7, 0x150 ;  /* 0x0000015007007836 */ /* 0x000fe20000000000 */
[----:B------:R-:W-:Y:S02]  /*4ff0*/  @P0 LOP3.LUT R8, R9, 0xffff, RZ, 0xc0, !PT ;  /* 0x0000ffff09080812 */ /* 0x000fe400078ec0ff */
[----:B------:R-:W-:Y:S02]  /*5000*/  @P0 R2UR UR8, R6 ;  /* 0x00000000060802ca */ /* 0x000fe400000e0000 */
[----:B------:R-:W-:Y:S02]  /*5010*/  PRMT R0, RZ, 0x654, R0 ;  /* 0x00000654ff007816 */ /* 0x000fe40000000000 */
[----:B------:R-:W-:Y:S02]  /*5020*/  @P0 R2UR UR5, R8 ;  /* 0x00000000080502ca */ /* 0x000fe400000e0000 */
[----:B------:R1:W-:Y:S03]  /*5030*/  SYNCS.ARRIVE.TRANS64.RED.A1T0 RZ, [R0+URZ], RZ ;  /* 0x000000ff00ff79a7 */ /* 0x0003e600081004ff */
[----:B------:R-:W-:Y:S04]  /*5040*/  @UP1 UMOV UR29, UR4 ;  /* 0x00000004001d1c82 */ /* 0x000fe80008000000 */
[----:B------:R-:W-:Y:S04]  /*5050*/  @UP1 UMOV UR15, UR8 ;  /* 0x00000008000f1c82 */ /* 0x000fe80008000000 */
[----:B------:R-:W-:Y:S01]  /*5060*/  @UP1 UMOV UR14, UR5 ;  /* 0x00000005000e1c82 */ /* 0x000fe20008000000 */
[----:B------:R-:W-:Y:S05]  /*5070*/  BRA.U !UP0, `(.L_x_102) ;  /* 0x0000000108947547 */ /* 0x000fea000b800000 */
[----:B------:R-:W-:Y:S02]  /*5080*/  UIMAD.WIDE.U32 UR30, UR14, UR23, URZ ;  /* 0x000000170e1e72a5 */ /* 0x000fe4000f8e00ff */
[----:B------:R-:W-:Y:S02]  /*5090*/  UIMAD.WIDE.U32 UR40, UR15, UR20, URZ ;  /* 0x000000140f2872a5 */ /* 0x000fe4000f8e00ff */
[----:B------:R-:W-:Y:S02]  /*50a0*/  USEL UR4, UR24, UR27, !UP5 ;  /* 0x0000001b18047287 */ /* 0x000fe4000e800000 */
[----:B------:R-:W-:Y:S02]  /*50b0*/  USHF.R.U32.HI UR32, URZ, UR18, UR31 ;  /* 0x00000012ff207299 */ /* 0x000fe4000801161f */
[----:B--2---:R-:W-:Y:S02]  /*50c0*/  UIMAD.WIDE.U32 UR38, UR4, UR6, URZ ;  /* 0x00000006042672a5 */ /* 0x004fe4000f8e00ff */
[----:B------:R-:W-:Y:S02]  /*50d0*/  USEL UR9, UR25, UR28, !UP6 ;  /* 0x0000001c19097287 */ /* 0x000fe4000f000000 */
[----:B------:R-:W-:Y:S02]  /*50e0*/  USEL UR8, UR14, UR32, !UP5 ;  /* 0x000000200e087287 */ /* 0x000fe4000e800000 */
[----:B------:R-:W-:Y:S02]  /*50f0*/  UIMAD.WIDE.U32 UR34, UR9, UR6, URZ ;  /* 0x00000006092272a5 */ /* 0x000fe4000f8e00ff */
[----:B------:R-:W-:Y:S02]  /*5100*/  UIMAD.WIDE.U32 UR16, UR8, UR6, URZ ;  /* 0x00000006081072a5 */ /* 0x000fe4000f8e00ff */
[----:B------:R-:W-:Y:S02]  /*5110*/  @UP4 USHF.R.U32.HI UR9, URZ, UR7, UR35 ;  /* 0x00000007ff094299 */ /* 0x000fe40008011623 */
[----:B------:R-:W-:Y:S02]  /*5120*/  USHF.R.U32.HI UR17, URZ, UR7, UR17 ;  /* 0x00000007ff117299 */ /* 0x000fe40008011611 */
[----:B------:R-:W-:Y:S02]  /*5130*/  UIMAD UR10, UR37, UR9, URZ ;  /* 0x00000009250a72a4 */ /* 0x000fe4000f8e02ff */
[----:B------:R-:W-:Y:S01]  /*5140*/  USEL UR17, UR8, UR17, !UP4 ;  /* 0x0000001108117287 */ /* 0x000fe2000e000000 */
[----:B------:R-:W-:Y:S02]  /*5150*/  UMOV UR31, UR41 ;  /* 0x00000029001f7c82 */ /* 0x000fe40008000000 */
[----:B------:R-:W-:Y:S02]  /*5160*/  USHF.R.U32.HI UR30, URZ, UR21, UR31 ;  /* 0x00000015ff1e7299 */ /* 0x000fe4000801161f */
[----:B------:R-:W-:Y:S02]  /*5170*/  UIADD3 UR16, UPT, UPT, -UR17, URZ, URZ ;  /* 0x000000ff11107290 */ /* 0x000fe4000fffe1ff */
[----:B------:R-:W-:Y:S02]  /*5180*/  USEL UR5, UR15, UR30, !UP6 ;  /* 0x0000001e0f057287 */ /* 0x000fe4000f000000 */
[----:B------:R-:W-:Y:S01]  /*5190*/  UIMAD UR16, UR37, UR16, UR8 ;  /* 0x00000010251072a4 */ /* 0x000fe2000f8e0208 */
[----:B------:R-:W-:Y:S02]  /*51a0*/  UMOV UR31, UR39 ;  /* 0x00000027001f7c82 */ /* 0x000fe40008000000 */
[----:B------:R-:W-:Y:S04]  /*51b0*/  @UP4 USHF.R.U32.HI UR4, URZ, UR7, UR31 ;  /* 0x00000007ff044299 */ /* 0x000fe8000801161f */
[----:B------:R-:W-:Y:S04]  /*51c0*/  UIMAD UR4, UR37, UR4, URZ ;  /* 0x00000004250472a4 */ /* 0x000fe8000f8e02ff */
[----:B------:R-:W-:Y:S04]  /*51d0*/  UISETP.GE.AND UP0, UPT, UR8, UR4, UPT ;  /* 0x000000040800728c */ /* 0x000fe8000bf06270 */
[----:B------:R-:W-:Y:S02]  /*51e0*/  UISETP.GE.OR UP0, UPT, UR5, UR10, UP0 ;  /* 0x0000000a0500728c */ /* 0x000fe40008706670 */
[----:B------:R-:W-:Y:S09]  /*51f0*/  UIMAD.WIDE.U32 UR10, UR5, UR6, URZ ;  /* 0x00000006050a72a5 */ /* 0x000ff2000f8e00ff */
[----:B------:R-:W-:Y:S04]  /*5200*/  @!UP0 USHF.R.U32.HI UR4, URZ, UR7, UR11 ;  /* 0x00000007ff048299 */ /* 0x000fe8000801160b */
[----:B------:R-:W-:Y:S04]  /*5210*/  @!UP0 USEL UR4, UR5, UR4, !UP4 ;  /* 0x0000000405048287 */ /* 0x000fe8000e000000 */
[----:B------:R-:W-:Y:S02]  /*5220*/  @!UP0 UIMAD UR12, UR9, UR16, UR4 ;  /* 0x00000010090c82a4 */ /* 0x000fe4000f8e0204 */
[----:B------:R-:W-:Y:S02]  /*5230*/  @!UP0 UIADD3 UR16, UPT, UPT, UR17, -UR4, URZ ;  /* 0x8000000411108290 */ /* 0x000fe4000fffe0ff */
[----:B------:R-:W-:Y:S02]  /*5240*/  UIADD3 UR9, UPT, UPT, -UR5, URZ, URZ ;  /* 0x000000ff05097290 */ /* 0x000fe4000fffe1ff */
[----:B------:R-:W-:Y:S02]  /*5250*/  UIADD3 UR4, UPT, UPT, -UR8, URZ, URZ ;  /* 0x000000ff08047290 */ /* 0x000fe4000fffe1ff */
[----:B------:R-:W-:Y:S02]  /*5260*/  @!UP0 UIMAD UR8, UR16, UR37, UR5 ;  /* 0x00000025100882a4 */ /* 0x000fe4000f8e0205 */
[----:B------:R-:W-:Y:S02]  /*5270*/  UIMAD UR15, UR13, UR9, UR15 ;  /* 0x000000090d0f72a4 */ /* 0x000fe4000f8e020f */
[----:B------:R-:W-:Y:S01]  /*5280*/  UIMAD UR14, UR22, UR4, UR14 ;  /* 0x00000004160e72a4 */ /* 0x000fe2000f8e020e */
[----:B------:R-:W-:Y:S02]  /*5290*/  @!UP0 UMOV UR5, UR12 ;  /* 0x0000000c00058c82 */ /* 0x000fe40008000000 */
[----:B------:R-:W-:Y:S02]  /*52a0*/  UIMAD UR15, UR5, UR13, UR15 ;  /* 0x0000000d050f72a4 */ /* 0x000fe4000f8e020f */
[----:B------:R-:W-:Y:S11]  /*52b0*/  UIMAD UR14, UR8, UR22, UR14 ;  /* 0x00000016080e72a4 */ /* 0x000ff6000f8e020e */
[----:B------:R-:W-:Y:S01]  /*52c0*/  @!UPT UIADD3 URZ, UPT, UPT, URZ, URZ, URZ ;  /* 0x000000fffffff290 */ /* 0x000fe2000fffe0ff */
.L_x_102:
[----:B------:R-:W3:Y:S01]  /*52d0*/  @!UP2 LDCU.128 UR8, c[0x0][0xb10] ;  /* 0x00016200ff08a7ac */ /* 0x000ee20008000c00 */
[C---:B------:R-:W-:Y:S02]  /*52e0*/  ISETP.NE.U32.AND P1, PT, R4.reuse, RZ, PT ;  /* 0x000000ff0400720c */ /* 0x040fe40003f25070 */
[----:B------:R-:W-:Y:S02]  /*52f0*/  ISETP.NE.U32.AND P0, PT, R4, RZ, PT ;  /* 0x000000ff0400720c */ /* 0x000fe40003f05070 */
[C---:B------:R-:W-:Y:S02]  /*5300*/  ISETP.NE.AND.EX P1, PT, R5.reuse, RZ, PT, P1 ;  /* 0x000000ff0500720c */ /* 0x040fe40003f25310 */
[----:B------:R-:W-:Y:S01]  /*5310*/  ISETP.NE.AND.EX P0, PT, R5, RZ, PT, P0 ;  /* 0x000000ff0500720c */ /* 0x000fe20003f05300 */
[----:B------:R-:W4:Y:S01]  /*5320*/  @!UP2 LDCU UR5, c[0x0][0xb0c] ;  /* 0x00016180ff05a7ac */ /* 0x000f220008000800 */
[----:B------:R-:W-:Y:S01]  /*5330*/  SHF.L.U32 R6, R15, 0x1f, RZ ;  /* 0x0000001f0f067819 */ /* 0x000fe200000006ff */
[----:B---3--:R-:W-:Y:S04]  /*5340*/  UIMAD.WIDE.U32 UR16, UR15, UR8, URZ ;  /* 0x000000080f1072a5 */ /* 0x008fe8000f8e00ff */
[----:B------:R-:W-:Y:S02]  /*5350*/  @!UP2 USHF.R.U32.HI UR4, URZ, UR9, UR17 ;  /* 0x00000009ff04a299 */ /* 0x000fe40008011611 */
[----:B------:R-:W-:Y:S02]  /*5360*/  UIMAD.WIDE.U32 UR16, UR14, UR11, URZ ;  /* 0x0000000b0e1072a5 */ /* 0x000fe4000f8e00ff */
[----:B----4-:R-:W-:Y:S04]  /*5370*/  @!UP2 UISETP.NE.AND UP0, UPT, UR5, 0x1, UPT ;  /* 0x000000010500a88c */ /* 0x010fe8000bf05270 */
[----:B------:R-:W-:Y:S02]  /*5380*/  @!UP2 USEL UR8, UR15, UR4, !UP0 ;  /* 0x000000040f08a287 */ /* 0x000fe4000c000000 */
[----:B------:R-:W-:Y:S01]  /*5390*/  @!UP2 UISETP.NE.AND UP0, UPT, UR10, 0x1, UPT ;  /* 0x000000010a00a88c */ /* 0x000fe2000bf05270 */
[----:B------:R-:W3:Y:S02]  /*53a0*/  @!UP2 LDCU UR4, c[0x0][0xb20] ;  /* 0x00016400ff04a7ac */ /* 0x000ee40008000800 */
[----:B---3--:R-:W-:Y:S04]  /*53b0*/  @!UP2 USHF.R.U32.HI UR4, URZ, UR4, UR17 ;  /* 0x00000004ff04a299 */ /* 0x008fe80008011611 */
[----:B------:R-:W-:Y:S04]  /*53c0*/  @!UP2 USEL UR9, UR14, UR4, !UP0 ;  /* 0x000000040e09a287 */ /* 0x000fe8000c000000 */
[----:B------:R-:W-:Y:S02]  /*53d0*/  @!UP2 UIADD3 UR4, UPT, UPT, -UR8, UR9, URZ ;  /* 0x000000090804a290 */ /* 0x000fe4000fffe1ff */
[----:B------:R-:W-:Y:S02]  /*53e0*/  @!UP2 UIADD3 UR8, UPT, UPT, UR8, -UR9, URZ ;  /* 0x800000090808a290 */ /* 0x000fe4000fffe0ff */
[----:B------:R-:W-:Y:S02]  /*53f0*/  @!UP2 UIMAD UR15, UR4, UR5, UR15 ;  /* 0x00000005040fa2a4 */ /* 0x000fe4000f8e020f */
[----:B------:R-:W-:Y:S01]  /*5400*/  @!UP2 UIMAD UR14, UR8, UR10, UR14 ;  /* 0x0000000a080ea2a4 */ /* 0x000fe2000f8e020e */
[----:B------:R-:W-:Y:S11]  /*5410*/  BRA.U UP3, `(.L_x_103) ;  /* 0x0000000103107547 */ /* 0x000ff6000b800000 */
[----:B------:R-:W-:Y:S04]  /*5420*/  MOV R7, UR26 ;  /* 0x0000001a00077c02 */ /* 0x000fe80008000f00 */
[----:B------:R-:W-:Y:S04]  /*5430*/  SHF.L.U32 R7, R7, 0x1f, RZ ;  /* 0x0000001f07077819 */ /* 0x000fe800000006ff */
[----:B------:R-:W3:Y:S02]  /*5440*/  SYNCS.PHASECHK.TRANS64.TRYWAIT P2, [UR19+0x138], R7 ;  /* 0x00013807ff0075a7 */ /* 0x000ee40008041113 */
[----:B---3--:R-:W-:Y:S05]  /*5450*/  @!P2 BRA `(.L_x_104) ;  /* 0x0000002c00b0a947 */ /* 0x008fea0003800000 */
.L_x_103:
[----:B------:R-:W-:Y:S05]  /*5460*/  @!P1 BRA `(.L_x_105) ;  /* 0x00000000002c9947 */ /* 0x000fea0003800000 */
[----:B------:R-:W-:Y:S01]  /*5470*/  ISETP.NE.U32.AND P1, PT, R2, RZ, PT ;  /* 0x000000ff0200720c */ /* 0x000fe20003f25070 */
[----:B------:R-:W-:Y:S03]  /*5480*/  IMAD.MOV.U32 R81, RZ, RZ, 0x1 ;  /* 0x00000001ff517424 */ /* 0x000fe600078e00ff */
[----:B------:R-:W-:Y:S11]  /*5490*/  ISETP.NE.AND.EX P1, PT, R3, RZ, PT, P1 ;  /* 0x000000ff0300720c */ /* 0x000ff60003f25310 */
[----:B------:R-:W-:Y:S02]  /*54a0*/  @!UPT UIADD3 URZ, UPT, UPT, URZ, URZ, URZ ;  /* 0x000000fffffff290 */ /* 0x000fe4000fffe0ff */
[----:B------:R-:W3:Y:S01]  /*54b0*/  @P1 LDC.64 R8, c[0x0][0x888] ;  /* 0x00022200ff081b82 */ /* 0x000ee20000000a00 */
[----:B-1----:R-:W-:Y:S04]  /*54c0*/  @P1 IMAD R0, R4, UR36, RZ ;  /* 0x0000002404001c24 */ /* 0x002fe8000f8e02ff */
[----:B---3--:R-:W-:Y:S04]  /*54d0*/  @P1 IMAD.WIDE R8, R0, 0x4, R8 ;  /* 0x0000000400081825 */ /* 0x008fe800078e0208 */
[----:B------:R-:W-:Y:S01]  /*54e0*/  HFMA2 R0, -RZ, RZ, 0, 5.9604644775390625e-08 ;  /* 0x00000001ff007431 */ /* 0x000fe200000001ff */
[----:B-----5:R3:W5:Y:S04]  /*54f0*/  @P1 LDG.E R40, desc[UR52][R8.64] ;  /* 0x0000003408281981 */ /* 0x020768000c1e1900 */
[----:B------:R-:W-:Y:S01]  /*5500*/  @!P1 PRMT R81, R0, 0x7610, R81 ;  /* 0x0000761000519816 */ /* 0x000fe20000000051 */
[----:B---3--:R-:W4:Y:S06]  /*5510*/  @!P1 LDC R40, c[0x0][0x880] ;  /* 0x00022000ff289b82 */ /* 0x008f2c0000000800 */
.L_x_105:
[----:B----45:R-:W-:Y:S01]  /*5520*/  @!P0 ISETP.EQ.AND P1, PT, R40, RZ, PT ;  /* 0x000000ff2800820c */ /* 0x030fe20003f22270 */
[----:B------:R-:W-:Y:S01]  /*5530*/  @!UPT UIADD3 URZ, UPT, UPT, URZ, URZ, URZ ;  /* 0x000000fffffff290 */ /* 0x000fe2000fffe0ff */
[----:B------:R-:W-:Y:S11]  /*5540*/  @!P0 BRA `(.L_x_106) ;  /* 0x0000000000188947 */ /* 0x000ff60003800000 */
[----:B------:R-:W-:Y:S02]  /*5550*/  LOP3.LUT P0, RZ, R81, 0xff, RZ, 0xc0, !PT ;  /* 0x000000ff51ff7812 */ /* 0x000fe4000780c0ff */
[----:B------:R-:W-:Y:S04]  /*5560*/  ISETP.NE.U32.AND P1, PT, R2, RZ, PT ;  /* 0x000000ff0200720c */ /* 0x000fe80003f25070 */
[----:B------:R-:W-:Y:S04]  /*5570*/  ISETP.NE.AND.EX P1, PT, R3, RZ, PT, P1 ;  /* 0x000000ff0300720c */ /* 0x000fe80003f25310 */
[----:B------:R-:W-:Y:S03]  /*5580*/  PLOP3.LUT P1, PT, P1, PT, PT, 0x8, 0x80 ;  /* 0x000000000080781c */ /* 0x000fe60000f2e170 */
[----:B------:R-:W-:Y:S11]  /*5590*/  @P0 ISETP.EQ.AND P1, PT, R40, RZ, PT ;  /* 0x000000ff2800020c */ /* 0x000ff60003f22270 */
[----:B------:R-:W-:Y:S02]  /*55a0*/  @!UPT UIADD3 URZ, UPT, UPT, URZ, URZ, URZ ;  /* 0x000000fffffff290 */ /* 0x000fe4000fffe0ff */
.L_x_106:
[----:B------:R-:W3:Y:S01]  /*55b0*/  SYNCS.PHASECHK.TRANS64.TRYWAIT P0, [UR19+0x128], R6 ;  /* 0x00012806ff0075a7 */ /* 0x000ee20008001113 */
[----:B------:R-:W-:Y:S02]  /*55c0*/  ELECT P2, URZ, PT ;  /* 0x0000000000ff782f */ /* 0x000fe40003840000 */
[----:B------:R-:W-:Y:S01]  /*55d0*/  IADD3 R14, PT, PT, R14, 0x1, RZ ;  /* 0x000000010e0e7810 */ /* 0x000fe20007ffe0ff */
[----:B---3--:R-:W-:Y:S10]  /*55e0*/  @!P0 BRA `(.L_x_107) ;  /* 0x0000002c00648947 */ /* 0x008ff40003800000 */
.L_x_189:
[----:B------:R-:W-:Y:S01]  /*55f0*/  PLOP3.LUT P1, PT, P1, P2, PT, 0xf2, 0x2f ;  /* 0x00000000002f781c */ /* 0x000fe20000f25e72 */
[----:B------:R-:W-:Y:S01]  /*5600*/  UMOV UR16, 0x0 ;  /* 0x0000000000107882 */ /* 0x000fe20000000000 */
[----:B------:R-:W-:Y:S01]  /*5610*/  UMOV UR17, 0x10000000 ;  /* 0x1000000000117882 */ /* 0x000fe20000000000 */
[----:B------:R-:W-:Y:S01]  /*5620*/  UMOV UR12, UR36 ;  /* 0x00000024000c7c82 */ /* 0x000fe20008000000 */
[----:B------:R-:W-:Y:S01]  /*5630*/  LOP3.LUT R15, R15, 0x1, RZ, 0x3c, !PT ;  /* 0x000000010f0f7812 */ /* 0x000fe200078e3cff */
[----:B------:R-:W-:Y:S01]  /*5640*/  UPLOP3.LUT UP3, UPT, UPT, UPT, UPT, 0x80, 0x8 ;  /* 0x000000000008789c */ /* 0x000fe20003f6f070 */
[----:B------:R-:W-:Y:S07]  /*5650*/  UMOV UR36, UR29 ;  /* 0x0000001d00247c82 */ /* 0x000fee0008000000 */
[----:B-1----:R-:W-:Y:S01]  /*5660*/  @!P1 IADD3 R6, P0, PT, R16, 0x580, RZ ;  /* 0x0000058010069810 */ /* 0x002fe20007f1e0ff */
[----:B------:R-:W-:Y:S03]  /*5670*/  VOTEU.ALL UP0, P1 ;  /* 0x0000000000ff7886 */ /* 0x000fe60000800000 */
[----:B------:R-:W-:Y:S01]  /*5680*/  @!P1 R2UR UR5, R6 ;  /* 0x00000000060592ca */ /* 0x000fe200000e0000 */
[----:B------:R-:W-:Y:S01]  /*5690*/  @!P1 IMAD.X R0, RZ, RZ, R17, P0 ;  /* 0x000000ffff009224 */ /* 0x000fe200000e0611 */
[----:B------:R-:W-:Y:S01]  /*56a0*/  @!UP0 USHF.L.U32 UR10, UR51, 0x6, URZ ;  /* 0x00000006330a8899 */ /* 0x000fe200080006ff */
[----:B------:R-:W-:Y:S01]  /*56b0*/  ISETP.NE.AND P0, PT, R14, 0x2, PT ;  /* 0x000000020e00780c */ /* 0x000fe20003f05270 */
[----:B------:R-:W-:Y:S02]  /*56c0*/  @!UP0 USHF.L.U32 UR11, UR50, 0x6, URZ ;  /* 0x00000006320b8899 */ /* 0x000fe400080006ff */
[----:B------:R-:W-:Y:S01]  /*56d0*/  @!P1 R2UR UR4, R0 ;  /* 0x00000000000492ca */ /* 0x000fe200000e0000 */
[----:B------:R-:W-:Y:S01]  /*56e0*/  @!UP0 UIADD3 UR8, UPT, UPT, UR19, 0x200, URZ ;  /* 0x0000020013088890 */ /* 0x000fe2000fffe0ff */
[----:B------:R-:W-:Y:S01]  /*56f0*/  SEL R0, RZ, 0x1, P0 ;  /* 0x00000001ff007807 */ /* 0x000fe20000000000 */
[----:B------:R-:W-:Y:S01]  /*5700*/  @!UP0 UIADD3 UR9, UPT, UPT, UR19, 0x120, URZ ;  /* 0x0000012013098890 */ /* 0x000fe2000fffe0ff */
[----:B------:R-:W-:Y:S01]  /*5710*/  SEL R14, R14, RZ, P0 ;  /* 0x000000ff0e0e7207 */ /* 0x000fe20000000000 */
[----:B------:R-:W-:Y:S01]  /*5720*/  VOTEU.ALL UP0, P1 ;  /* 0x0000000000ff7886 */ /* 0x000fe20000800000 */
[----:B------:R-:W-:Y:S01]  /*5730*/  LOP3.LUT R13, R13, R0, RZ, 0x3c, !PT ;  /* 0x000000000d0d7212 */ /* 0x000fe200078e3cff */
[----:B------:R-:W-:Y:S01]  /*5740*/  IMAD.U32 R6, RZ, RZ, UR5 ;  /* 0x00000005ff067e24 */ /* 0x000fe2000f8e00ff */
[----:B------:R-:W-:Y:S02]  /*5750*/  UIADD3 UR51, UPT, UPT, UR14, UR48, URZ ;  /* 0x000000300e337290 */ /* 0x000fe4000fffe0ff */
[----:B------:R-:W-:Y:S03]  /*5760*/  UIADD3 UR50, UPT, UPT, UR15, UR49, URZ ;  /* 0x000000310f327290 */ /* 0x000fe6000fffe0ff */
[----:B------:R-:W-:Y:S01]  /*5770*/  IMAD.U32 R7, RZ, RZ, UR4 ;  /* 0x00000004ff077e24 */ /* 0x000fe2000f8e00ff */
[----:B------:R-:W-:Y:S04]  /*5780*/  @!P1 R2UR UR4, R6 ;  /* 0x00000000060492ca */ /* 0x000fe800000e0000 */
[----:B------:R-:W-:Y:S11]  /*5790*/  @!P1 R2UR UR5, R7 ;  /* 0x00000000070592ca */ /* 0x000ff600000e0000 */
[----:B------:R-:W-:Y:S02]  /*57a0*/  @!UPT UIADD3 URZ, UPT, UPT, URZ, URZ, URZ ;  /* 0x000000fffffff290 */ /* 0x000fe4000fffe0ff */
[----:B------:R3:W-:Y:S01]  /*57b0*/  @!UP0 UTMALDG.3D [UR8], [UR4], desc[UR16] ;  /* 0x00001008040085b4 */ /* 0x0007e20008011000 */
[----:B------:R3:W-:Y:S01]  /*57c0*/  @!P1 SYNCS.ARRIVE.TRANS64.RED.A0TR RZ, [UR19+0x120], R12 ;  /* 0x0001200cffff99a7 */ /* 0x0007e20008300413 */
[----:B------:R-:W-:Y:S01]  /*57d0*/  SYNCS.ARRIVE.TRANS64.RED.A1T0 RZ, [UR54], RZ ;  /* 0x000000ffffff79a7 */ /* 0x000fe20008100436 */
[----:B------:R-:W-:Y:S05]  /*57e0*/  BRA.U UP1, `(.L_x_108) ;  /* 0xfffffff501a87547 */ /* 0x000fea000b83ffff */
[----:B------:R-:W-:Y:S07]  /*57f0*/  MOV R0, UR19 ;  /* 0x0000001300007c02 */ /* 0x000fee0008000f00 */
.L_x_109:
[----:B-1----:R-:W-:-:S04]  /*5800*/  SHF.L.U32 R2, R15, 0x1f, RZ ;  /* 0x0000001f0f027819 */ /* 0x002fc800000006ff */
[----:B------:R1:W4:Y:S03]  /*5810*/  SYNCS.PHASECHK.TRANS64.TRYWAIT P0, [R0+URZ+0x128], R2 ;  /* 0x00012802000075a7 */ /* 0x00032600080011ff */
[----:B----4-:R-:W-:Y:S05]  /*5820*/  @!P0 NANOSLEEP.SYNCS 0x989680 ;  /* 0x009896800000895d */ /* 0x010fea0003900000 */
[----:B------:R-:W4:Y:S02]  /*5830*/  @!P0 SYNCS.PHASECHK.TRANS64 P0, [R0+URZ+0x128], R2 ;  /* 0x00012802000085a7 */ /* 0x000f2400080010ff */
[----:B--234-:R-:W-:Y:S05]  /*5840*/  @P0 EXIT ;  /* 0x000000000000094d */ /* 0x01cfea0003800000 */
[----:B------:R-:W-:Y:S05]  /*5850*/  BRA `(.L_x_109) ;  /* 0xfffffffc00e87947 */ /* 0x000fea000383ffff */
.L_x_100:
[----:B------:R-:W-:-:S06]  /*5860*/  UISETP.GE.AND UP0, UPT, UR15, 0x4, UPT ;  /* 0x000000040f00788c */ /* 0x000fcc000bf06270 */
[----:B------:R-:W-:-:S13]  /*5870*/  PLOP3.LUT P0, PT, PT, PT, UP0, 0x80, 0x8 ;  /* 0x000000000008781c */ /* 0x000fda0003f0f008 */
[----:B-1----:R-:W-:Y:S05]  /*5880*/  @!P0 EXIT ;  /* 0x000000000000894d */ /* 0x002fea0003800000 */
[----:B------:R-:W-:Y:S01]  /*5890*/  BAR.SYNC.DEFER_BLOCKING 0x6, 0xa0 ;  /* 0x0182800000007b1d */ /* 0x000fe20000010000 */
[C---:B------:R-:W-:Y:S01]  /*58a0*/  IMAD.SHL.U32 R4, R78.reuse, 0x40, RZ ;  /* 0x000000404e047824 */ /* 0x040fe200078e00ff */
[----:B------:R-:W-:Y:S01]  /*58b0*/  SHF.R.U32.HI R5, RZ, 0x1, R78 ;  /* 0x00000001ff057819 */ /* 0x000fe2000001164e */
[C---:B------:R-:W-:Y:S01]  /*58c0*/  IMAD.SHL.U32 R2, R78.reuse, 0x8, RZ ;  /* 0x000000084e027824 */ /* 0x040fe200078e00ff */
[----:B------:R-:W-:Y:S01]  /*58d0*/  CS2R R86, SRZ ;  /* 0x0000000000567805 */ /* 0x000fe2000001ff00 */
[----:B------:R-:W-:Y:S01]  /*58e0*/  IMAD.U32 R37, R78, 0x10000, RZ ;  /* 0x000100004e257824 */ /* 0x000fe200078e00ff */
[----:B------:R-:W-:Y:S01]  /*58f0*/  UMOV UR57, 0x400 ;  /* 0x0000040000397882 */ /* 0x000fe20000000000 */
[C---:B------:R-:W-:Y:S01]  /*5900*/  LOP3.LUT R3, R4.reuse, 0x180, RZ, 0xc0, !PT ;  /* 0x0000018004037812 */ /* 0x040fe200078ec0ff */
[----:B------:R-:W-:Y:S01]  /*5910*/  ULEA UR57, UR54, UR57, 0x18 ;  /* 0x0000003936397291 */ /* 0x000fe2000f8ec0ff */
[----:B------:R-:W-:Y:S01]  /*5920*/  LOP3.LUT R4, R4, 0x640, RZ, 0xc0, !PT ;  /* 0x0000064004047812 */ /* 0x000fe200078ec0ff */
[----:B------:R-:W1:Y:S01]  /*5930*/  LDC.64 R70, c[0x0][0x888] ;  /* 0x00022200ff467b82 */ /* 0x000e620000000a00 */
[----:B------:R-:W-:Y:S01]  /*5940*/  LOP3.LUT R2, R3, 0x30, R2, 0xf8, !PT ;  /* 0x0000003003027812 */ /* 0x000fe200078ef802 */
[----:B------:R-:W-:Y:S01]  /*5950*/  IMAD.SHL.U32 R3, R82, 0x800, RZ ;  /* 0x0000080052037824 */ /* 0x000fe200078e00ff */
[----:B------:R-:W-:Y:S01]  /*5960*/  UIADD3 UR4, UPT, UPT, UR57, 0x1200, URZ ;  /* 0x0000120039047890 */ /* 0x000fe2000fffe0ff */
[----:B------:R-:W-:Y:S01]  /*5970*/  IMAD.SHL.U32 R79, R78, 0x10, RZ ;  /* 0x000000104e4f7824 */ /* 0x000fe200078e00ff */
[----:B------:R-:W-:Y:S01]  /*5980*/  LOP3.LUT R2, R2, 0x20, R5, 0x78, !PT ;  /* 0x0000002002027812 */ /* 0x000fe200078e7805 */
[----:B------:R-:W-:Y:S01]  /*5990*/  IMAD.MOV.U32 R36, RZ, RZ, RZ ;  /* 0x000000ffff247224 */ /* 0x000fe200078e00ff */
[----:B------:R-:W-:Y:S01]  /*59a0*/  LOP3.LUT R3, R4, 0x800, R3, 0xf8, !PT ;  /* 0x0000080004037812 */ /* 0x000fe200078ef803 */
[----:B------:R-:W2:Y:S01]  /*59b0*/  LDC.64 R76, c[0x0][0x890] ;  /* 0x00022400ff4c7b82 */ /* 0x000ea20000000a00 */
[----:B------:R-:W-:-:S02]  /*59c0*/  LOP3.LUT R79, R79, 0x20, RZ, 0xc0, !PT ;  /* 0x000000204f4f7812 */ /* 0x000fc400078ec0ff */
[----:B------:R-:W-:Y:S02]  /*59d0*/  CS2R R84, SRZ ;  /* 0x0000000000547805 */ /* 0x000fe4000001ff00 */
[----:B------:R-:W-:Y:S01]  /*59e0*/  LOP3.LUT R80, R3, R2, RZ, 0xfc, !PT ;  /* 0x0000000203507212 */ /* 0x000fe200078efcff */
[----:B------:R-:W-:Y:S01]  /*59f0*/  IMAD.SHL.U32 R3, R82, 0x200000, RZ ;  /* 0x0020000052037824 */ /* 0x000fe200078e00ff */
[----:B------:R-:W3:Y:S01]  /*5a00*/  LDCU UR59, c[0x0][0x370] ;  /* 0x00006e00ff3b77ac */ /* 0x000ee20008000800 */
[----:B------:R-:W4:Y:S01]  /*5a10*/  LDS R0, [UR57+0x1f0] ;  /* 0x0001f039ff007984 */ /* 0x000f220008000800 */
[----:B------:R-:W-:Y:S01]  /*5a20*/  IMAD.U32 R88, RZ, RZ, UR4 ;  /* 0x00000004ff587e24 */ /* 0x000fe2000f8e00ff */
[----:B------:R-:W1:Y:S01]  /*5a30*/  LDC.64 R74, c[0x0][0x8b0] ;  /* 0x00022c00ff4a7b82 */ /* 0x000e620000000a00 */
[----:B------:R-:W-:Y:S01]  /*5a40*/  LOP3.LUT R3, R3, 0x200000, RZ, 0xc0, !PT ;  /* 0x0020000003037812 */ /* 0x000fe200078ec0ff */
[----:B------:R-:W-:Y:S01]  /*5a50*/  VIADD R2, R80, UR57 ;  /* 0x0000003950027c36 */ /* 0x000fe20008000000 */
[----:B------:R-:W1:Y:S02]  /*5a60*/  LDCU.64 UR62, c[0x0][0x348] ;  /* 0x00006900ff3e77ac */ /* 0x000e640008000a00 */
[----:B------:R-:W-:-:S02]  /*5a70*/  LOP3.LUT R37, R3, 0x400000, R37, 0xf8, !PT ;  /* 0x0040000003257812 */ /* 0x000fc400078ef825 */
[----:B------:R-:W-:Y:S01]  /*5a80*/  IADD3 R79, PT, PT, -R79, 0x200, R2 ;  /* 0x000002004f4f7810 */ /* 0x000fe20007ffe102 */
[----:B------:R-:W1:Y:S01]  /*5a90*/  LDC.64 R72, c[0x0][0x8a8] ;  /* 0x00022a00ff487b82 */ /* 0x000e620000000a00 */
[----:B------:R-:W1:Y:S01]  /*5aa0*/  LDCU UR41, c[0x0][0xb0c] ;  /* 0x00016180ff2977ac */ /* 0x000e620008000800 */
[----:B------:R-:W1:Y:S01]  /*5ab0*/  LDCU UR55, c[0x0][0xb20] ;  /* 0x00016400ff3777ac */ /* 0x000e620008000800 */
[----:B------:R-:W1:Y:S01]  /*5ac0*/  LDCU UR40, c[0x0][0xb30] ;  /* 0x00016600ff2877ac */ /* 0x000e620008000800 */
[----:B------:R-:W1:Y:S01]  /*5ad0*/  LDCU.64 UR38, c[0x0][0xb28] ;  /* 0x00016500ff2677ac */ /* 0x000e620008000a00 */
[----:B------:R-:W1:Y:S01]  /*5ae0*/  LDCU.128 UR44, c[0x0][0xb10] ;  /* 0x00016200ff2c77ac */ /* 0x000e620008000c00 */
[----:B------:R-:W1:Y:S01]  /*5af0*/  LDCU UR58, c[0x0][0x374] ;  /* 0x00006e80ff3a77ac */ /* 0x000e620008000800 */
[----:B------:R-:W-:Y:S01]  /*5b00*/  UIADD3 UR56, UPT, UPT, UR57, 0x200, URZ ;  /* 0x0000020039387890 */ /* 0x000fe2000fffe0ff */
[----:B--234-:R-:W-:-:S11]  /*5b10*/  IMAD.IADD R37, R0, 0x1, R37 ;  /* 0x0000000100257824 */ /* 0x01cfd600078e0225 */
.L_x_127:
[----:B------:R-:W-:Y:S02]  /*5b20*/  LEA R3, R84, UR57, 0x3 ;  /* 0x0000003954037c11 */ /* 0x000fe4000f8e18ff */
[----:B------:R-:W-:Y:S02]  /*5b30*/  SHF.L.U32 R0, R86, 0x1f, RZ ;  /* 0x0000001f56007819 */ /* 0x000fe400000006ff */
[----:B------:R-:W-:Y:S02]  /*5b40*/  LEA R4, R84, UR57, 0x4 ;  /* 0x0000003954047c11 */ /* 0x000fe4000f8e20ff */
[----:B--2---:R-:W2:Y:S02]  /*5b50*/  SYNCS.PHASECHK.TRANS64.TRYWAIT P0, [R3+URZ+0x140], R0 ;  /* 0x00014000030075a7 */ /* 0x004ea400080011ff */
[----:B-12---:R-:W-:Y:S05]  /*5b60*/  @!P0 BRA `(.L_x_110) ;  /* 0x00000028001c8947 */ /* 0x006fea0003800000 */
.L_x_190:
[----:B------:R-:W3:Y:S01]  /*5b70*/  LDS.128 R4, [R4+0x1d0] ;  /* 0x0001d00004047984 */ /* 0x000ee20000000c00 */
[----:B------:R-:W-:Y:S01]  /*5b80*/  UISETP.GE.AND UP0, UPT, UR37, 0x1, UPT ;  /* 0x000000012500788c */ /* 0x000fe2000bf06270 */
[----:B------:R-:W-:Y:S01]  /*5b90*/  @!PT LDS RZ, [RZ] ;  /* 0x00000000fffff984 */ /* 0x000fe20000000800 */
[----:B------:R-:W-:Y:S01]  /*5ba0*/  @!PT LDS RZ, [RZ] ;  /* 0x00000000fffff984 */ /* 0x000fe20000000800 */
[----:B------:R-:W-:Y:S01]  /*5bb0*/  @!PT LDS RZ, [RZ] ;  /* 0x00000000fffff984 */ /* 0x000fe20000000800 */
[----:B------:R-:W-:Y:S01]  /*5bc0*/  @!PT LDS RZ, [RZ] ;  /* 0x00000000fffff984 */ /* 0x000fe20000000800 */
[----:B------:R4:W-:Y:S06]  /*5bd0*/  MEMBAR.ALL.CTA ;  /* 0x0000000000007992 */ /* 0x0009ec0000008000 */
[----:B----4-:R-:W4:Y:S01]  /*5be0*/  FENCE.VIEW.ASYNC.S ;  /* 0x00000000000073c6 */ /* 0x010f220000000000 */
[----:B---3--:R-:W-:Y:S11]  /*5bf0*/  LOP3.LUT P0, RZ, R6, 0x1, RZ, 0xc0, !PT ;  /* 0x0000000106ff7812 */ /* 0x008ff6000780c0ff */
[----:B------:R-:W-:Y:S02]  /*5c00*/  @!UPT UIADD3 URZ, UPT, UPT, URZ, URZ, URZ ;  /* 0x000000fffffff290 */ /* 0x000fe4000fffe0ff */
[----:B----4-:R-:W-:Y:S01]  /*5c10*/  VOTEU.ANY UP1, P0 ;  /* 0x0000000000ff7886 */ /* 0x010fe20000020100 */
[----:B------:R-:W-:Y:S01]  /*5c20*/  PLOP3.LUT P0, PT, PT, PT, UP1, 0x80, 0x8 ;  /* 0x000000000008781c */ /* 0x000fe20003f0f018 */
[----:B------:R-:W-:Y:S11]  /*5c30*/  UP2UR UR61, UPR, URZ, 0x2 ;  /* 0x00000002ff3d7883 */ /* 0x000ff60008000000 */
[----:B------:R-:W-:Y:S01]  /*5c40*/  @!UPT UIADD3 URZ, UPT, UPT, URZ, URZ, URZ ;  /* 0x000000fffffff290 */ /* 0x000fe2000fffe0ff */
[----:B--2---:R-:W-:Y:S02]  /*5c50*/  @P0 SHF.R.U32.HI R0, RZ, 0x10, R5 ;  /* 0x00000010ff000819 */ /* 0x004fe40000011605 */
        /* <DEDUP_REMOVED lines=12> */
[----:B-1----:R-:W-:Y:S02]  /*5d20*/  UIMAD.WIDE.U32 UR14, UR58, UR47, URZ ;  /* 0x0000002f3a0e72a5 */ /* 0x002fe4000f8e00ff */
[----:B------:R-:W-:Y:S02]  /*5d30*/  UISETP.NE.AND UP0, UPT, UR46, 0x1, UPT ;  /* 0x000000012e00788c */ /* 0x000fe4000bf05270 */
[----:B------:R-:W-:Y:S02]  /*5d40*/  USHF.R.U32.HI UR15, URZ, UR55, UR15 ;  /* 0x00000037ff0f7299 */ /* 0x000fe4000801160f */
[----:B------:R-:W-:Y:S02]  /*5d50*/  UIMAD.WIDE.U32 UR18, UR59, UR44, URZ ;  /* 0x0000002c3b1272a5 */ /* 0x000fe4000f8e00ff */
[----:B------:R-:W-:Y:S02]  /*5d60*/  UIMAD.WIDE.U32 UR20, UR42, UR47, URZ ;  /* 0x0000002f2a1472a5 */ /* 0x000fe4000f8e00ff */
[----:B------:R-:W-:Y:S02]  /*5d70*/  USEL UR4, UR58, UR15, !UP0 ;  /* 0x0000000f3a047287 */ /* 0x000fe4000c000000 */
[----:B------:R-:W-:Y:S02]  /*5d80*/  UISETP.NE.AND UP2, UPT, UR37, 0x1, UPT ;  /* 0x000000012500788c */ /* 0x000fe4000bf45270 */
[----:B------:R-:W-:Y:S02]  /*5d90*/  USHF.R.U32.HI UR14, URZ, UR45, UR19 ;  /* 0x0000002dff0e7299 */ /* 0x000fe40008011613 */
[----:B------:R-:W-:Y:S02]  /*5da0*/  USHF.R.U32.HI UR15, URZ, UR55, UR21 ;  /* 0x00000037ff0f7299 */ /* 0x000fe40008011615 */
[----:B------:R-:W-:Y:S02]  /*5db0*/  UIMAD.WIDE.U32 UR18, UR4, UR38, URZ ;  /* 0x00000026041272a5 */ /* 0x000fe4000f8e00ff */
[----:B------:R-:W-:Y:S02]  /*5dc0*/  UISETP.NE.AND UP1, UPT, UR41, 0x1, UPT ;  /* 0x000000012900788c */ /* 0x000fe4000bf25270 */
[----:B------:R-:W-:Y:S02]  /*5dd0*/  UIMAD.WIDE.U32 UR16, UR43, UR44, URZ ;  /* 0x0000002c2b1072a5 */ /* 0x000fe4000f8e00ff */
[----:B------:R-:W-:Y:S02]  /*5de0*/  USEL UR8, UR42, UR15, !UP0 ;  /* 0x0000000f2a087287 */ /* 0x000fe4000c000000 */
[----:B------:R-:W-:Y:S02]  /*5df0*/  USEL UR9, UR59, UR14, !UP1 ;  /* 0x0000000e3b097287 */ /* 0x000fe4000c800000 */
[----:B------:R-:W-:Y:S02]  /*5e00*/  USHF.R.U32.HI UR14, URZ, UR45, UR17 ;  /* 0x0000002dff0e7299 */ /* 0x000fe40008011611 */
[----:B------:R-:W-:Y:S02]  /*5e10*/  UIMAD.WIDE.U32 UR16, UR9, UR38, URZ ;  /* 0x00000026091072a5 */ /* 0x000fe4000f8e00ff */
[----:B------:R-:W-:Y:S02]  /*5e20*/  USEL UR5, UR43, UR14, !UP1 ;  /* 0x0000000e2b057287 */ /* 0x000fe4000c800000 */
[----:B------:R-:W-:Y:S02]  /*5e30*/  @UP2 USHF.R.U32.HI UR9, URZ, UR39, UR17 ;  /* 0x00000027ff092299 */ /* 0x000fe40008011611 */
[----:B------:R-:W-:Y:S02]  /*5e40*/  UIMAD.WIDE.U32 UR12, UR8, UR38, URZ ;  /* 0x00000026080c72a5 */ /* 0x000fe4000f8e00ff */
[----:B------:R-:W-:Y:S02]  /*5e50*/  UIMAD UR6, UR37, UR9, URZ ;  /* 0x00000009250672a4 */ /* 0x000fe4000f8e02ff */
[----:B------:R-:W-:Y:S01]  /*5e60*/  USHF.R.U32.HI UR11, URZ, UR39, UR13 ;  /* 0x00000027ff0b7299 */ /* 0x000fe2000801160d */
[----:B------:R-:W-:Y:S02]  /*5e70*/  UMOV UR15, UR19 ;  /* 0x00000013000f7c82 */ /* 0x000fe40008000000 */
[----:B------:R-:W-:Y:S02]  /*5e80*/  @UP2 USHF.R.U32.HI UR4, URZ, UR39, UR15 ;  /* 0x00000027ff042299 */ /* 0x000fe4000801160f */
[----:B------:R-:W-:Y:S02]  /*5e90*/  USEL UR12, UR8, UR11, !UP2 ;  /* 0x0000000b080c7287 */ /* 0x000fe4000d000000 */
[----:B------:R-:W-:Y:S02]  /*5ea0*/  UIMAD UR4, UR37, UR4, URZ ;  /* 0x00000004250472a4 */ /* 0x000fe4000f8e02ff */
[----:B------:R-:W-:Y:S02]  /*5eb0*/  UIADD3 UR11, UPT, UPT, -UR12, URZ, URZ ;  /* 0x000000ff0c0b7290 */ /* 0x000fe4000fffe1ff */
[----:B------:R-:W-:Y:S02]  /*5ec0*/  UISETP.GE.AND UP0, UPT, UR8, UR4, UPT ;  /* 0x000000040800728c */ /* 0x000fe4000bf06270 */
[----:B------:R-:W-:Y:S02]  /*5ed0*/  UIMAD UR11, UR37, UR11, UR8 ;  /* 0x0000000b250b72a4 */ /* 0x000fe4000f8e0208 */
[----:B------:R-:W-:Y:S02]  /*5ee0*/  UISETP.GE.OR UP0, UPT, UR5, UR6, UP0 ;  /* 0x000000060500728c */ /* 0x000fe40008706670 */
[----:B------:R-:W-:Y:S02]  /*5ef0*/  UIMAD.WIDE.U32 UR6, UR5, UR38, URZ ;  /* 0x00000026050672a5 */ /* 0x000fe4000f8e00ff */
[----:B------:R-:W-:Y:S04]  /*5f00*/  UIADD3 UR6, UPT, UPT, -UR8, URZ, URZ ;  /* 0x000000ff08067290 */ /* 0x000fe8000fffe1ff */
[----:B------:R-:W-:Y:S03]  /*5f10*/  UIMAD UR42, UR46, UR6, UR42 ;  /* 0x000000062e2a72a4 */ /* 0x000fe6000f8e022a */
[----:B------:R-:W-:Y:S02]  /*5f20*/  @!UP0 USHF.R.U32.HI UR4, URZ, UR39, UR7 ;  /* 0x00000027ff048299 */ /* 0x000fe40008011607 */
[----:B------:R-:W-:Y:S02]  /*5f30*/  UIADD3 UR7, UPT, UPT, -UR5, URZ, URZ ;  /* 0x000000ff05077290 */ /* 0x000fe4000fffe1ff */
[----:B------:R-:W-:Y:S02]  /*5f40*/  @!UP0 USEL UR4, UR5, UR4, !UP2 ;  /* 0x0000000405048287 */ /* 0x000fe4000d000000 */
[----:B------:R-:W-:Y:S02]  /*5f50*/  UIMAD UR43, UR41, UR7, UR43 ;  /* 0x00000007292b72a4 */ /* 0x000fe4000f8e022b */
[----:B------:R-:W-:Y:S02]  /*5f60*/  @!UP0 UIMAD UR10, UR9, UR11, UR4 ;  /* 0x0000000b090a82a4 */ /* 0x000fe4000f8e0204 */
[----:B------:R-:W-:Y:S04]  /*5f70*/  @!UP0 UIADD3 UR11, UPT, UPT, UR12, -UR4, URZ ;  /* 0x800000040c0b8290 */ /* 0x000fe8000fffe0ff */
[----:B------:R-:W-:Y:S03]  /*5f80*/  @!UP0 UIMAD UR8, UR11, UR37, UR5 ;  /* 0x000000250b0882a4 */ /* 0x000fe6000f8e0205 */
[----:B------:R-:W-:Y:S02]  /*5f90*/  @!UP0 UMOV UR5, UR10 ;  /* 0x0000000a00058c82 */ /* 0x000fe40008000000 */
[----:B------:R-:W-:Y:S02]  /*5fa0*/  UIMAD UR43, UR5, UR41, UR43 ;  /* 0x00000029052b72a4 */ /* 0x000fe4000f8e022b */
[----:B------:R-:W-:Y:S11]  /*5fb0*/  UIMAD UR42, UR8, UR46, UR42 ;  /* 0x0000002e082a72a4 */ /* 0x000ff6000f8e022a */
[----:B------:R-:W-:Y:S01]  /*5fc0*/  @!UPT UIADD3 URZ, UPT, UPT, URZ, URZ, URZ ;  /* 0x000000fffffff290 */ /* 0x000fe2000fffe0ff */
.L_x_111:
[----:B-1----:R-:W-:Y:S01]  /*5fd0*/  UISETP.NE.AND UP0, UPT, UR40, 0x1, UPT ;  /* 0x000000012800788c */ /* 0x002fe2000bf05270 */
[----:B------:R-:W-:Y:S10]  /*5fe0*/  IADD3 R84, PT, PT, R84, 0x1, RZ ;  /* 0x0000000154547810 */ /* 0x000ff40007ffe0ff */
[----:B------:R-:W1:Y:S01]  /*5ff0*/  @!UP0 LDCU.128 UR8, c[0x0][0xb10] ;  /* 0x00016200ff0887ac */ /* 0x000e620008000c00 */
[----:B------:R-:W3:Y:S01]  /*6000*/  @!UP0 LDCU UR5, c[0x0][0xb0c] ;  /* 0x00016180ff0587ac */ /* 0x000ee20008000800 */
[----:B------:R-:W4:Y:S01]  /*6010*/  @!UP0 LDCU UR4, c[0x0][0xb20] ;  /* 0x00016400ff0487ac */ /* 0x000f220008000800 */
[----:B-1----:R-:W-:Y:S02]  /*6020*/  UIMAD.WIDE.U32 UR6, UR43, UR8, URZ ;  /* 0x000000082b0672a5 */ /* 0x002fe4000f8e00ff */
[----:B------:R-:W-:Y:S02]  /*6030*/  UIMAD.WIDE.U32 UR12, UR42, UR11, URZ ;  /* 0x0000000b2a0c72a5 */ /* 0x000fe4000f8e00ff */
[----:B------:R-:W-:Y:S02]  /*6040*/  @!UP0 UISETP.NE.AND UP1, UPT, UR10, 0x1, UPT ;  /* 0x000000010a00888c */ /* 0x000fe4000bf25270 */
[----:B------:R-:W-:Y:S02]  /*6050*/  @!UP0 USHF.R.U32.HI UR7, URZ, UR9, UR7 ;  /* 0x00000009ff078299 */ /* 0x000fe40008011607 */
[----:B---3--:R-:W-:Y:S02]  /*6060*/  @!UP0 UISETP.NE.AND UP2, UPT, UR5, 0x1, UPT ;  /* 0x000000010500888c */ /* 0x008fe4000bf45270 */
[----:B----4-:R-:W-:Y:S02]  /*6070*/  @!UP0 USHF.R.U32.HI UR4, URZ, UR4, UR13 ;  /* 0x00000004ff048299 */ /* 0x010fe4000801160d */
[----:B------:R-:W-:Y:S02]  /*6080*/  @!UP0 USEL UR7, UR43, UR7, !UP2 ;  /* 0x000000072b078287 */ /* 0x000fe4000d000000 */
[----:B------:R-:W-:Y:S04]  /*6090*/  @!UP0 USEL UR6, UR42, UR4, !UP1 ;  /* 0x000000042a068287 */ /* 0x000fe8000c800000 */
[----:B------:R-:W-:Y:S02]  /*60a0*/  @!UP0 UIADD3 UR4, UPT, UPT, -UR7, UR6, URZ ;  /* 0x0000000607048290 */ /* 0x000fe4000fffe1ff */
[----:B------:R-:W-:Y:S02]  /*60b0*/  @!UP0 UIADD3 UR6, UPT, UPT, UR7, -UR6, URZ ;  /* 0x8000000607068290 */ /* 0x000fe4000fffe0ff */
[----:B------:R-:W-:Y:S02]  /*60c0*/  @!UP0 UIMAD UR43, UR4, UR5, UR43 ;  /* 0x00000005042b82a4 */ /* 0x000fe4000f8e022b */
[----:B------:R-:W-:Y:S02]  /*60d0*/  @!UP0 UIMAD UR42, UR6, UR10, UR42 ;  /* 0x0000000a062a82a4 */ /* 0x000fe4000f8e022a */
[----:B------:R-:W-:Y:S09]  /*60e0*/  ULOP3.LUT UP0, URZ, UR56, 0x1b0, URZ, 0xc0, !UPT ;  /* 0x000001b038ff7892 */ /* 0x000ff2000f80c0ff */
[----:B------:R-:W-:Y:S05]  /*60f0*/  BRA.U !UP0, `(.L_x_112) ;  /* 0x0000000108407547 */ /* 0x000fea000b800000 */
[----:B------:R-:W1:Y:S01]  /*6100*/  LDCU.64 UR8, c[0x4][0x80] ;  /* 0x01001000ff0877ac */ /* 0x000e620008000a00 */
[----:B------:R-:W-:Y:S01]  /*6110*/  MOV R3, 0x0 ;  /* 0x0000000000037802 */ /* 0x000fe20000000f00 */
[----:B------:R-:W-:Y:S02]  /*6120*/  HFMA2 R12, -RZ, RZ, 0, 5.9604644775390625e-08 ;  /* 0x00000001ff0c7431 */ /* 0x000fe400000001ff */
[----:B------:R-:W-:Y:S02]  /*6130*/  IMAD.MOV.U32 R8, RZ, RZ, 0x70 ;  /* 0x00000070ff087424 */ /* 0x000fe400078e00ff */
[----:B------:R-:W-:Y:S01]  /*6140*/  IMAD.MOV.U32 R13, RZ, RZ, RZ ;  /* 0x000000ffff0d7224 */ /* 0x000fe200078e00ff */
[----:B------:R-:W3:Y:S01]  /*6150*/  LDCU.64 UR6, c[0x4][0x88] ;  /* 0x01001100ff0677ac */ /* 0x000ee20008000a00 */
[----:B------:R-:W4:Y:S01]  /*6160*/  LDC.64 R2, c[0x4][R3] ;  /* 0x0100000003027b82 */ /* 0x000f220000000a00 */
[----:B------:R-:W2:Y:S01]  /*6170*/  LDCU.64 UR4, c[0x4][0x8] ;  /* 0x01000100ff0477ac */ /* 0x000ea20008000a00 */
[----:B-1----:R-:W-:Y:S01]  /*6180*/  MOV R5, UR9 ;  /* 0x0000000900057c02 */ /* 0x002fe20008000f00 */
[----:B------:R-:W-:Y:S01]  /*6190*/  IMAD.U32 R4, RZ, RZ, UR8 ;  /* 0x00000008ff047e24 */ /* 0x000fe2000f8e00ff */
[----:B---3--:R-:W-:Y:S01]  /*61a0*/  MOV R7, UR7 ;  /* 0x0000000700077c02 */ /* 0x008fe20008000f00 */
[----:B------:R-:W-:Y:S01]  /*61b0*/  IMAD.U32 R6, RZ, RZ, UR6 ;  /* 0x00000006ff067e24 */ /* 0x000fe2000f8e00ff */
[----:B--2---:R-:W-:Y:S01]  /*61c0*/  MOV R11, UR5 ;  /* 0x00000005000b7c02 */ /* 0x004fe20008000f00 */
[----:B------:R-:W-:Y:S02]  /*61d0*/  IMAD.U32 R10, RZ, RZ, UR4 ;  /* 0x00000004ff0a7e24 */ /* 0x000fe4000f8e00ff */
[----:B------:R-:W-:Y:S07]  /*61e0*/  LEPC R20, `(.L_x_112) ;  /* 0x000000001014794e */ /* 0x000fee0000000000 */
[----:B----45:R-:W-:Y:S05]  /*61f0*/  CALL.ABS.NOINC R2 ;  /* 0x0000000002007343 */ /* 0x030fea0003c00000 */
.L_x_112:
[----:B------:R-:W-:Y:S01]  /*6200*/  LOP3.LUT P0, RZ, R88, 0x1b0, RZ, 0xc0, !PT ;  /* 0x000001b058ff7812 */ /* 0x000fe2000780c0ff */
[----:B------:R-:W-:Y:S11]  /*6210*/  BSSY.RECONVERGENT B6, `(.L_x_113) ;  /* 0x0000013000067945 */ /* 0x000ff60003800200 */
[----:B------:R-:W-:Y:S01]  /*6220*/  @!UPT UIADD3 URZ, UPT, UPT, URZ, URZ, URZ ;  /* 0x000000fffffff290 */ /* 0x000fe2000fffe0ff */
[----:B------:R-:W-:Y:S05]  /*6230*/  @!P0 BRA `(.L_x_114) ;  /* 0x0000000000408947 */ /* 0x000fea0003800000 */
        /* <DEDUP_REMOVED lines=16> */
.L_x_114:
[----:B------:R-:W-:Y:S05]  /*6340*/  BSYNC.RECONVERGENT B6 ;  /* 0x0000000000067941 */ /* 0x000fea0003800200 */
.L_x_113:
[----:B------:R-:W-:Y:S02]  /*6350*/  ISETP.NE.U32.AND P0, PT, R70, RZ, PT ;  /* 0x000000ff4600720c */ /* 0x000fe40003f05070 */
[C---:B------:R-:W-:Y:S02]  /*6360*/  ISETP.NE.U32.AND P2, PT, R76.reuse, RZ, PT ;  /* 0x000000ff4c00720c */ /* 0x040fe40003f45070 */
[----:B------:R-:W-:Y:S02]  /*6370*/  ISETP.NE.AND.EX P0, PT, R71, RZ, PT, P0 ;  /* 0x000000ff4700720c */ /* 0x000fe40003f05300 */
[----:B------:R-:W-:Y:S02]  /*6380*/  ISETP.NE.U32.AND P4, PT, R76, RZ, PT ;  /* 0x000000ff4c00720c */ /* 0x000fe40003f85070 */
[C---:B------:R-:W-:Y:S02]  /*6390*/  ISETP.NE.AND.EX P2, PT, R77.reuse, RZ, P0, P2 ;  /* 0x000000ff4d00720c */ /* 0x040fe40000745320 */
[----:B------:R-:W-:Y:S02]  /*63a0*/  ISETP.NE.AND.EX P4, PT, R77, RZ, PT, P4 ;  /* 0x000000ff4d00720c */ /* 0x000fe40003f85340 */
[----:B------:R-:W-:Y:S02]  /*63b0*/  ISETP.NE.U32.AND P5, PT, R74, RZ, PT ;  /* 0x000000ff4a00720c */ /* 0x000fe40003fa5070 */
[----:B------:R-:W-:Y:S02]  /*63c0*/  PLOP3.LUT P0, PT, PT, PT, PT, 0x8, 0x80 ;  /* 0x000000000080781c */ /* 0x000fe40003f0e170 */
[----:B------:R-:W-:Y:S05]  /*63d0*/  ISETP.NE.AND.EX P5, PT, R75, RZ, PT, P5 ;  /* 0x000000ff4b00720c */ /* 0x000fea0003fa5350 */
[----:B------:R-:W-:Y:S02]  /*63e0*/  @!P2 ISETP.NE.U32.AND P1, PT, R70, RZ, PT ;  /* 0x000000ff4600a20c */ /* 0x000fe40003f25070 */
[----:B------:R-:W-:Y:S02]  /*63f0*/  @!P2 PLOP3.LUT P0, PT, P4, PT, PT, 0x80, 0x8 ;  /* 0x000000000008a81c */ /* 0x000fe4000270f070 */
[----:B------:R-:W-:Y:S01]  /*6400*/  @!P2 ISETP.NE.AND.EX P1, PT, R71, RZ, PT, P1 ;  /* 0x000000ff4700a20c */ /* 0x000fe20003f25310 */
[----:B------:R-:W-:Y:S01]  /*6410*/  @!UPT UIADD3 URZ, UPT, UPT, URZ, URZ, URZ ;  /* 0x000000fffffff290 */ /* 0x000fe2000fffe0ff */
[----:B------:R-:W-:Y:S11]  /*6420*/  @!P4 BRA `(.L_x_115) ;  /* 0x00000000002cc947 */ /* 0x000ff60003800000 */
[----:B------:R-:W-:Y:S01]  /*6430*/  ISETP.NE.U32.AND P3, PT, R70, RZ, PT ;  /* 0x000000ff4600720c */ /* 0x000fe20003f65070 */
[----:B------:R-:W-:Y:S03]  /*6440*/  IMAD.MOV.U32 R81, RZ, RZ, 0x1 ;  /* 0x00000001ff517424 */ /* 0x000fe600078e00ff */
[----:B------:R-:W-:Y:S11]  /*6450*/  ISETP.NE.AND.EX P3, PT, R71, RZ, PT, P3 ;  /* 0x000000ff4700720c */ /* 0x000ff60003f65330 */
[----:B------:R-:W-:Y:S02]  /*6460*/  @!UPT UIADD3 URZ, UPT, UPT, URZ, URZ, URZ ;  /* 0x000000fffffff290 */ /* 0x000fe4000fffe0ff */
[----:B------:R-:W1:Y:S01]  /*6470*/  @P3 LDC.64 R2, c[0x0][0x888] ;  /* 0x00022200ff023b82 */ /* 0x000e620000000a00 */
[----:B--2---:R-:W-:Y:S04]  /*6480*/  @P3 IMAD R0, R76, UR36, RZ ;  /* 0x000000244c003c24 */ /* 0x004fe8000f8e02ff */
[----:B-1----:R-:W-:Y:S04]  /*6490*/  @P3 IMAD.WIDE R2, R0, 0x4, R2 ;  /* 0x0000000400023825 */ /* 0x002fe800078e0202 */
[----:B------:R-:W-:Y:S01]  /*64a0*/  HFMA2 R0, -RZ, RZ, 0, 5.9604644775390625e-08 ;  /* 0x00000001ff007431 */ /* 0x000fe200000001ff */
[----:B-----5:R1:W5:Y:S04]  /*64b0*/  @P3 LDG.E R40, desc[UR52][R2.64] ;  /* 0x0000003402283981 */ /* 0x020368000c1e1900 */
[----:B------:R-:W-:Y:S01]  /*64c0*/  @!P3 PRMT R81, R0, 0x7610, R81 ;  /* 0x000076100051b816 */ /* 0x000fe20000000051 */
[----:B-1----:R-:W3:Y:S06]  /*64d0*/  @!P3 LDC R40, c[0x0][0x880] ;  /* 0x00022000ff28bb82 */ /* 0x002eec0000000800 */
.L_x_115:
[----:B------:R-:W-:Y:S05]  /*64e0*/  @!P5 BRA `(.L_x_116) ;  /* 0x000000000020d947 */ /* 0x000fea0003800000 */
[----:B------:R-:W-:Y:S04]  /*64f0*/  ISETP.NE.U32.AND P3, PT, R72, RZ, PT ;  /* 0x000000ff4800720c */ /* 0x000fe80003f65070 */
[----:B------:R-:W-:Y:S11]  /*6500*/  ISETP.NE.AND.EX P3, PT, R73, RZ, PT, P3 ;  /* 0x000000ff4900720c */ /* 0x000ff60003f65330 */
[----:B------:R-:W-:Y:S02]  /*6510*/  @!UPT UIADD3 URZ, UPT, UPT, URZ, URZ, URZ ;  /* 0x000000fffffff290 */ /* 0x000fe4000fffe0ff */
[----:B------:R-:W1:Y:S01]  /*6520*/  @P3 LDC.64 R2, c[0x0][0x8a8] ;  /* 0x00022a00ff023b82 */ /* 0x000e620000000a00 */
[----:B--2---:R-:W-:Y:S04]  /*6530*/  @P3 IMAD R0, R74, UR36, RZ ;  /* 0x000000244a003c24 */ /* 0x004fe8000f8e02ff */
[----:B-1----:R-:W-:Y:S05]  /*6540*/  @P3 IMAD.WIDE R2, R0, 0x4, R2 ;  /* 0x0000000400023825 */ /* 0x002fea00078e0202 */
[----:B-----5:R1:W5:Y:S02]  /*6550*/  @P3 LDG.E R38, desc[UR52][R2.64] ;  /* 0x0000003402263981 */ /* 0x020364000c1e1900 */
[----:B-1----:R-:W4:Y:S02]  /*6560*/  @!P3 LDC R38, c[0x0][0x8a0] ;  /* 0x00022800ff26bb82 */ /* 0x002f240000000800 */
.L_x_116:
[----:B---3-5:R-:W-:Y:S01]  /*6570*/  @!P2 ISETP.NE.AND P3, PT, R40, RZ, PT ;  /* 0x000000ff2800a20c */ /* 0x028fe20003f65270 */
[----:B------:R-:W-:Y:S01]  /*6580*/  BSSY B1, `(.L_x_117) ;  /* 0x0000036000017945 */ /* 0x000fe20003800000 */
[----:B------:R-:W-:Y:S02]  /*6590*/  @!P2 SEL R2, RZ, 0xffffffff, P1 ;  /* 0xffffffffff02a807 */ /* 0x000fe40000800000 */
[----:B------:R-:W-:Y:S02]  /*65a0*/  CS2R R50, SRZ ;  /* 0x0000000000327805 */ /* 0x000fe4000001ff00 */
[----:B--2---:R-:W-:Y:S02]  /*65b0*/  @!P2 SEL R0, RZ, 0xffffffff, P3 ;  /* 0xffffffffff00a807 */ /* 0x004fe40001800000 */
[----:B------:R-:W-:Y:S02]  /*65c0*/  CS2R R48, SRZ ;  /* 0x0000000000307805 */ /* 0x000fe4000001ff00 */
[----:B------:R-:W-:Y:S02]  /*65d0*/  @!P2 LOP3.LUT P1, RZ, R81, 0xff, RZ, 0xc0, !PT ;  /* 0x000000ff51ffa812 */ /* 0x000fe4000782c0ff */
[----:B------:R-:W-:Y:S02]  /*65e0*/  CS2R R46, SRZ ;  /* 0x00000000002e7805 */ /* 0x000fe4000001ff00 */
[----:B------:R-:W-:Y:S02]  /*65f0*/  LEA R83, R36, UR57, 0x3 ;  /* 0x0000003924537c11 */ /* 0x000fe4000f8e18ff */
[----:B------:R-:W-:Y:S02]  /*6600*/  CS2R R44, SRZ ;  /* 0x00000000002c7805 */ /* 0x000fe4000001ff00 */
[----:B------:R-:W-:Y:S01]  /*6610*/  @P0 SEL R0, R2, R0, !P1 ;  /* 0x0000000002000207 */ /* 0x000fe20004800000 */
[----:B------:R-:W-:Y:S01]  /*6620*/  IMAD R2, R36, 0x20, R37 ;  /* 0x0000002024027824 */ /* 0x000fe200078e0225 */
[----:B------:R-:W-:Y:S02]  /*6630*/  SHF.L.U32 R4, R87, 0x1f, RZ ;  /* 0x0000001f57047819 */ /* 0x000fe400000006ff */
[----:B------:R-:W-:Y:S02]  /*6640*/  @!P2 LOP3.LUT R0, R0, 0x1, RZ, 0xc0, !PT ;  /* 0x000000010000a812 */ /* 0x000fe400078ec0ff */
[----:B------:R-:W-:Y:S02]  /*6650*/  PLOP3.LUT P5, PT, PT, PT, PT, 0x8, 0x80 ;  /* 0x000000000080781c */ /* 0x000fe40003fae170 */
[----:B------:R-:W-:Y:S11]  /*6660*/  ISETP.NE.U32.OR P2, PT, R0, 0x1, P2 ;  /* 0x000000010000780c */ /* 0x000ff60001745470 */
[----:B------:R-:W-:Y:S02]  /*6670*/  @!UPT UIADD3 URZ, UPT, UPT, URZ, URZ, URZ ;  /* 0x000000fffffff290 */ /* 0x000fe4000fffe0ff */
[----:B------:R-:W-:Y:S04]  /*6680*/  @P2 SHF.L.U32 R0, R85, 0x1f, RZ ;  /* 0x0000001f55002819 */ /* 0x000fe800000006ff */
[----:B------:R-:W1:Y:S01]  /*6690*/  @P2 SYNCS.PHASECHK.TRANS64.TRYWAIT P0, [UR57+0x120], R0 ;  /* 0x00012000ff0025a7 */ /* 0x000e620008001139 */
[----:B------:R2:W3:Y:S01]  /*66a0*/  SYNCS.PHASECHK.TRANS64.TRYWAIT P3, [R83+URZ+0x160], R4 ;  /* 0x00016004530075a7 */ /* 0x0004e200080611ff */
[----:B-1----:R-:W-:Y:S01]  /*66b0*/  @P2 PLOP3.LUT P5, PT, P0, PT, PT, 0x8, 0x80 ;  /* 0x000000000080281c */ /* 0x002fe200007ae170 */
[----:B------:R-:W-:Y:S01]  /*66c0*/  @!UPT UIADD3 URZ, UPT, UPT, URZ, URZ, URZ ;  /* 0x000000fffffff290 */ /* 0x000fe2000fffe0ff */
[----:B--23--:R-:W-:Y:S11]  /*66d0*/  @!P2 BRA `(.L_x_118) ;  /* 0x000000000080a947 */ /* 0x00cff60003800000 */
[----:B------:R-:W-:Y:S01]  /*66e0*/  ISETP.NE.U32.AND P0, PT, R70, RZ, PT ;  /* 0x000000ff4600720c */ /* 0x000fe20003f05070 */
[----:B------:R-:W-:Y:S01]  /*66f0*/  BSSY B0, `(.L_x_119) ;  /* 0x0000012000007945 */ /* 0x000fe20003800000 */
[----:B------:R-:W-:Y:S02]  /*6700*/  ISETP.NE.AND P2, PT, R40, RZ, PT ;  /* 0x000000ff2800720c */ /* 0x000fe40003f45270 */
[----:B------:R-:W-:Y:S02]  /*6710*/  CS2R R46, SRZ ;  /* 0x00000000002e7805 */ /* 0x000fe4000001ff00 */
[----:B------:R-:W-:Y:S02]  /*6720*/  ISETP.NE.AND.EX P0, PT, R71, RZ, PT, P0 ;  /* 0x000000ff4700720c */ /* 0x000fe40003f05300 */
[----:B------:R-:W-:Y:S02]  /*6730*/  CS2R R44, SRZ ;  /* 0x00000000002c7805 */ /* 0x000fe4000001ff00 */
[----:B------:R-:W-:Y:S02]  /*6740*/  LOP3.LUT P1, RZ, R81, 0xff, RZ, 0xc0, !PT ;  /* 0x000000ff51ff7812 */ /* 0x000fe4000782c0ff */
[----:B------:R-:W-:Y:S02]  /*6750*/  CS2R R50, SRZ ;  /* 0x0000000000327805 */ /* 0x000fe4000001ff00 */
[----:B------:R-:W-:Y:S02]  /*6760*/  SEL R0, RZ, 0xffffffff, P2 ;  /* 0xffffffffff007807 */ /* 0x000fe40001000000 */
[----:B------:R-:W-:Y:S02]  /*6770*/  CS2R R48, SRZ ;  /* 0x0000000000307805 */ /* 0x000fe4000001ff00 */
[----:B------:R-:W-:Y:S04]  /*6780*/  SEL R3, RZ, 0xffffffff, P0 ;  /* 0xffffffffff037807 */ /* 0x000fe80000000000 */
[----:B------:R-:W-:Y:S04]  /*6790*/  @P4 SEL R0, R3, R0, !P1 ;  /* 0x0000000003004207 */ /* 0x000fe80004800000 */
[----:B------:R-:W-:Y:S04]  /*67a0*/  LOP3.LUT R0, R0, 0x1, RZ, 0xc0, !PT ;  /* 0x0000000100007812 */ /* 0x000fe800078ec0ff */
[----:B------:R-:W-:Y:S01]  /*67b0*/  ISETP.NE.U32.AND P0, PT, R0, 0x1, PT ;  /* 0x000000010000780c */ /* 0x000fe20003f05070 */
[----:B------:R-:W-:Y:S01]  /*67c0*/  @!UPT UIADD3 URZ, UPT, UPT, URZ, URZ, URZ ;  /* 0x000000fffffff290 */ /* 0x000fe2000fffe0ff */
[----:B------:R-:W-:Y:S11]  /*67d0*/  @!P5 BRA `(.L_x_120) ;  /* 0x00000000000cd947 */ /* 0x000ff60003800000 */
[----:B------:R-:W-:Y:S04]  /*67e0*/  SHF.L.U32 R3, R85, 0x1f, RZ ;  /* 0x0000001f55037819 */ /* 0x000fe800000006ff */
[----:B------:R-:W1:Y:S02]  /*67f0*/  SYNCS.PHASECHK.TRANS64.TRYWAIT P1, [UR57+0x120], R3 ;  /* 0x00012003ff0075a7 */ /* 0x000e640008021139 */
[----:B-1----:R-:W-:Y:S05]  /*6800*/  @!P1 BRA `(.L_x_121) ;  /* 0x0000001c00089947 */ /* 0x002fea0003800000 */
.L_x_120:
[----:B------:R-:W-:Y:S05]  /*6810*/  BSYNC B0 ;  /* 0x0000000000007941 */ /* 0x000fea0003800000 */
.L_x_119:
[----:B------:R2:W3:Y:S01]  /*6820*/  @P0 LDS.128 R44, [R80+UR57+0x200] ;  /* 0x00020039502c0984 */ /* 0x0004e20008000c00 */
[----:B------:R-:W-:Y:S01]  /*6830*/  UIADD3 UR4, UPT, UPT, UR57, 0x128, URZ ;  /* 0x0000012839047890 */ /* 0x000fe2000fffe0ff */
[----:B------:R-:W-:Y:S02]  /*6840*/  LOP3.LUT R85, R85, 0x1, RZ, 0x3c, !PT ;  /* 0x0000000155557812 */ /* 0x000fe400078e3cff */
[----:B------:R2:W1:Y:S01]  /*6850*/  @P0 LDS.128 R48, [R79+0x10] ;  /* 0x000010004f300984 */ /* 0x0004620000000c00 */
[----:B------:R-:W-:Y:S01]  /*6860*/  UPRMT UR4, UR54, 0x654, UR4 ;  /* 0x0000065436047896 */ /* 0x000fe20008000004 */
[----:B------:R-:W-:Y:S01]  /*6870*/  @!PT LDS RZ, [RZ] ;  /* 0x00000000fffff984 */ /* 0x000fe20000000800 */
[----:B------:R-:W-:Y:S01]  /*6880*/  @!PT LDS RZ, [RZ] ;  /* 0x00000000fffff984 */ /* 0x000fe20000000800 */
[----:B------:R-:W-:Y:S01]  /*6890*/  @!PT LDS RZ, [RZ] ;  /* 0x00000000fffff984 */ /* 0x000fe20000000800 */
[----:B------:R-:W-:Y:S01]  /*68a0*/  @!PT LDS RZ, [RZ] ;  /* 0x00000000fffff984 */ /* 0x000fe20000000800 */
[----:B------:R5:W-:Y:S06]  /*68b0*/  MEMBAR.ALL.CTA ;  /* 0x0000000000007992 */ /* 0x000bec0000008000 */
[----:B-----5:R-:W5:Y:S02]  /*68c0*/  FENCE.VIEW.ASYNC.S ;  /* 0x00000000000073c6 */ /* 0x020f640000000000 */
[----:B-----5:R-:W-:Y:S03]  /*68d0*/  SYNCS.ARRIVE.TRANS64.RED.A1T0 RZ, [UR4], RZ ;  /* 0x000000ffffff79a7 */ /* 0x020fe60008100404 */
.L_x_118:
[----:B------:R-:W-:Y:S05]  /*68e0*/  BSYNC B1 ;  /* 0x0000000000017941 */ /* 0x000fea0003800000 */
.L_x_117:
[----:B-1----:R-:W-:Y:S04]  /*68f0*/  SHF.R.U32.HI R0, RZ, 0x15, R2 ;  /* 0x00000015ff007819 */ /* 0x002fe80000011602 */
[----:B------:R-:W-:Y:S01]  /*6900*/  LOP3.LUT P0, RZ, R0, 0x3, R82, 0x48, !PT ;  /* 0x0000000300ff7812 */ /* 0x000fe20007804852 */
[----:B------:R-:W-:Y:S01]  /*6910*/  @!UPT UIADD3 URZ, UPT, UPT, URZ, URZ, URZ ;  /* 0x000000fffffff290 */ /* 0x000fe2000fffe0ff */
[----:B------:R-:W-:Y:S11]  /*6920*/  @P3 BRA `(.L_x_122) ;  /* 0x0000000000083947 */ /* 0x000ff60003800000 */
[----:B------:R-:W1:Y:S02]  /*6930*/  SYNCS.PHASECHK.TRANS64.TRYWAIT P1, [R83+URZ+0x160], R4 ;  /* 0x00016004530075a7 */ /* 0x000e6400080211ff */
[----:B-1----:R-:W-:Y:S05]  /*6940*/  @!P1 BRA `(.L_x_123) ;  /* 0x0000001800d09947 */ /* 0x002fea0003800000 */
.L_x_122:
[----:B------:R-:W-:Y:S05]  /*6950*/  @!P0 BRA `(.L_x_124) ;  /* 0x0000000000408947 */ /* 0x000fea0003800000 */
[----:B------:R-:W1:Y:S01]  /*6960*/  LDCU.64 UR8, c[0x4][0x70] ;  /* 0x01000e00ff0877ac */ /* 0x000e620008000a00 */
[----:B------:R-:W-:Y:S01]  /*6970*/  MOV R15, 0x0 ;  /* 0x00000000000f7802 */ /* 0x000fe20000000f00 */
[----:B------:R-:W-:Y:S02]  /*6980*/  HFMA2 R12, -RZ, RZ, 0, 5.9604644775390625e-08 ;  /* 0x00000001ff0c7431 */ /* 0x000fe400000001ff */
[----:B------:R-:W-:Y:S02]  /*6990*/  IMAD.MOV.U32 R8, RZ, RZ, 0x192 ;  /* 0x00000192ff087424 */ /* 0x000fe400078e00ff */
[----:B------:R-:W-:Y:S01]  /*69a0*/  IMAD.MOV.U32 R13, RZ, RZ, RZ ;  /* 0x000000ffff0d7224 */ /* 0x000fe200078e00ff */
[----:B------:R-:W5:Y:S01]  /*69b0*/  LDCU.64 UR6, c[0x4][0x78] ;  /* 0x01000f00ff0677ac */ /* 0x000f620008000a00 */
[----:B------:R-:W2:Y:S01]  /*69c0*/  LDC.64 R14, c[0x4][R15] ;  /* 0x010000000f0e7b82 */ /* 0x000ea20000000a00 */
[----:B------:R-:W3:Y:S01]  /*69d0*/  LDCU.64 UR4, c[0x4][0x10] ;  /* 0x01000200ff0477ac */ /* 0x000ee20008000a00 */
[----:B-1----:R-:W-:Y:S01]  /*69e0*/  MOV R5, UR9 ;  /* 0x0000000900057c02 */ /* 0x002fe20008000f00 */
[----:B------:R-:W-:Y:S01]  /*69f0*/  IMAD.U32 R4, RZ, RZ, UR8 ;  /* 0x00000008ff047e24 */ /* 0x000fe2000f8e00ff */
[----:B-----5:R-:W-:Y:S01]  /*6a00*/  MOV R7, UR7 ;  /* 0x0000000700077c02 */ /* 0x020fe20008000f00 */
[----:B------:R-:W-:Y:S01]  /*6a10*/  IMAD.U32 R6, RZ, RZ, UR6 ;  /* 0x00000006ff067e24 */ /* 0x000fe2000f8e00ff */
[----:B---3--:R-:W-:Y:S01]  /*6a20*/  MOV R11, UR5 ;  /* 0x00000005000b7c02 */ /* 0x008fe20008000f00 */
[----:B------:R-:W-:Y:S02]  /*6a30*/  IMAD.U32 R10, RZ, RZ, UR4 ;  /* 0x00000004ff0a7e24 */ /* 0x000fe4000f8e00ff */
[----:B------:R-:W-:Y:S07]  /*6a40*/  LEPC R20, `(.L_x_124) ;  /* 0x000000001014794e */ /* 0x000fee0000000000 */
[----:B--2-4-:R-:W-:Y:S05]  /*6a50*/  CALL.ABS.NOINC R14 ;  /* 0x000000000e007343 */ /* 0x014fea0003c00000 */
.L_x_124:
[----:B------:R-:W-:Y:S01]  /*6a60*/  LOP3.LUT P0, RZ, R78, 0x60, RZ, 0xc0, !PT ;  /* 0x000000604eff7812 */ /* 0x000fe2000780c0ff */
[----:B------:R-:W-:Y:S05]  /*6a70*/  WARPSYNC.ALL ;  /* 0x0000000000007948 */ /* 0x000fea0003800000 */
[----:B------:R-:W-:Y:S01]  /*6a80*/  R2UR UR4, R2 ;  /* 0x00000000020472ca */ /* 0x000fe200000e0000 */
[----:B---3--:R-:W-:Y:S01]  /*6a90*/  IMAD.U32 R64, R46, 0x10000, RZ ;  /* 0x000100002e407824 */ /* 0x008fe200078e00ff */
[----:B------:R-:W-:Y:S01]  /*6aa0*/  SHF.L.U32 R41, R44, 0x10, RZ ;  /* 0x000000102c297819 */ /* 0x000fe200000006ff */
[----:B------:R-:W-:Y:S01]  /*6ab0*/  IMAD.U32 R63, R48, 0x10000, RZ ;  /* 0x00010000303f7824 */ /* 0x000fe200078e00ff */
[----:B------:R-:W-:Y:S01]  /*6ac0*/  PRMT R39, R44, 0x8880, RZ ;  /* 0x000088802c277816 */ /* 0x000fe200000000ff */
[----:B------:R-:W-:Y:S01]  /*6ad0*/  IMAD.U32 R53, R50, 0x10000, RZ ;  /* 0x0001000032357824 */ /* 0x000fe200078e00ff */
[----:B------:R-:W-:Y:S01]  /*6ae0*/  SHF.L.U32 R42, R44, 0x8, RZ ;  /* 0x000000082c2a7819 */ /* 0x000fe200000006ff */
[----:B------:R-:W-:Y:S01]  /*6af0*/  BSSY.RECONVERGENT B0, `(.L_x_125) ;  /* 0x000009e000007945 */ /* 0x000fe20003800200 */
[----:B------:R-:W-:Y:S02]  /*6b00*/  SHF.R.S32.HI R41, RZ, 0x18, R41 ;  /* 0x00000018ff297819 */ /* 0x000fe40000011429 */
[----:B------:R-:W-:Y:S02]  /*6b10*/  SHF.R.S32.HI R42, RZ, 0x18, R42 ;  /* 0x00000018ff2a7819 */ /* 0x000fe4000001142a */
[----:B------:R-:W-:Y:S01]  /*6b20*/  SHF.R.S32.HI R43, RZ, 0x18, R44 ;  /* 0x00000018ff2b7819 */ /* 0x000fe2000001142c */
[----:B------:R-:W1:Y:S01]  /*6b30*/  LDTM.x32 R4, tmem[UR4] ;  /* 0x00000004000479ee */ /* 0x000e6200082c0000 */
[----:B------:R-:W-:Y:S01]  /*6b40*/  NOP ;  /* 0x0000000000007918 */ /* 0x000fe20000000000 */
[----:B------:R-:W-:Y:S02]  /*6b50*/  IADD3 R83, PT, PT, R83, 0x180, RZ ;  /* 0x0000018053537810 */ /* 0x000fe40007ffe0ff */
[----:B------:R-:W-:Y:S02]  /*6b60*/  PRMT R69, R45, 0x8880, RZ ;  /* 0x000088802d457816 */ /* 0x000fe400000000ff */
[----:B------:R-:W-:Y:S02]  /*6b70*/  LOP3.LUT R83, R83, 0xfefffff8, RZ, 0xc0, !PT ;  /* 0xfefffff853537812 */ /* 0x000fe400078ec0ff */
[----:B------:R-:W-:Y:S02]  /*6b80*/  SHF.L.U32 R68, R45, 0x10, RZ ;  /* 0x000000102d447819 */ /* 0x000fe400000006ff */
[----:B-1----:R1:W-:Y:S01]  /*6b90*/  SYNCS.ARRIVE.TRANS64.RED.A1T0 RZ, [R83+URZ], RZ ;  /* 0x000000ff53ff79a7 */ /* 0x0023e200081004ff */
[----:B------:R-:W-:Y:S02]  /*6ba0*/  SHF.R.S32.HI R44, RZ, 0x18, R45 ;  /* 0x00000018ff2c7819 */ /* 0x000fe4000001142d */
[----:B------:R-:W-:Y:S02]  /*6bb0*/  PRMT R66, R46, 0x8880, RZ ;  /* 0x000088802e427816 */ /* 0x000fe400000000ff */
[C---:B------:R-:W-:Y:S02]  /*6bc0*/  PRMT R60, R47.reuse, 0x8880, RZ ;  /* 0x000088802f3c7816 */ /* 0x040fe400000000ff */
[C---:B------:R-:W-:Y:S02]  /*6bd0*/  SHF.L.U32 R59, R47.reuse, 0x10, RZ ;  /* 0x000000102f3b7819 */ /* 0x040fe400000006ff */
[----:B------:R-:W-:Y:S02]  /*6be0*/  SHF.L.U32 R58, R47, 0x8, RZ ;  /* 0x000000082f3a7819 */ /* 0x000fe400000006ff */
[C---:B------:R-:W-:Y:S02]  /*6bf0*/  PRMT R65, R48.reuse, 0x8880, RZ ;  /* 0x0000888030417816 */ /* 0x040fe400000000ff */
[----:B------:R-:W-:Y:S01]  /*6c00*/  SHF.L.U32 R62, R48, 0x8, RZ ;  /* 0x00000008303e7819 */ /* 0x000fe200000006ff */
[C---:B----4-:R-:W-:Y:S01]  /*6c10*/  IMAD R0, R38.reuse, R4, RZ ;  /* 0x0000000426007224 */ /* 0x050fe200078e02ff */
[----:B------:R-:W-:Y:S01]  /*6c20*/  SHF.R.S32.HI R4, RZ, 0x18, R68 ;  /* 0x00000018ff047819 */ /* 0x000fe20000011444 */
[C---:B------:R-:W-:Y:S01]  /*6c30*/  IMAD R2, R38.reuse, R5, RZ ;  /* 0x0000000526027224 */ /* 0x040fe200078e02ff */
[C---:B------:R-:W-:Y:S01]  /*6c40*/  PRMT R57, R49.reuse, 0x8880, RZ ;  /* 0x0000888031397816 */ /* 0x040fe200000000ff */
[C---:B------:R-:W-:Y:S01]  /*6c50*/  IMAD R3, R38.reuse, R6, RZ ;  /* 0x0000000626037224 */ /* 0x040fe200078e02ff */
[----:B------:R-:W-:Y:S01]  /*6c60*/  SHF.L.U32 R56, R49, 0x10, RZ ;  /* 0x0000001031387819 */ /* 0x000fe200000006ff */
[----:B------:R-:W-:Y:S01]  /*6c70*/  IMAD R0, R39, R40, R0 ;  /* 0x0000002827007224 */ /* 0x000fe200078e0200 */
[----:B------:R-:W-:Y:S01]  /*6c80*/  MOV R39, R66 ;  /* 0x0000004200277202 */ /* 0x000fe20000000f00 */
[----:B------:R-:W-:Y:S01]  /*6c90*/  IMAD R7, R38, R7, RZ ;  /* 0x0000000726077224 */ /* 0x000fe200078e02ff */
[----:B------:R-:W-:Y:S01]  /*6ca0*/  SHF.L.U32 R55, R49, 0x8, RZ ;  /* 0x0000000831377819 */ /* 0x000fe200000006ff */
[-C--:B------:R-:W-:Y:S01]  /*6cb0*/  IMAD R2, R41, R40.reuse, R2 ;  /* 0x0000002829027224 */ /* 0x080fe200078e0202 */
[----:B------:R-:W-:Y:S01]  /*6cc0*/  SHF.R.S32.HI R41, RZ, 0x18, R48 ;  /* 0x00000018ff297819 */ /* 0x000fe20000011430 */
[-C--:B------:R-:W-:Y:S01]  /*6cd0*/  IMAD R3, R42, R40.reuse, R3 ;  /* 0x000000282a037224 */ /* 0x080fe200078e0203 */
[----:B------:R-:W-:Y:S01]  /*6ce0*/  SHF.L.U32 R48, R51, 0x8, RZ ;  /* 0x0000000833307819 */ /* 0x000fe200000006ff */
[----:B------:R-:W-:Y:S01]  /*6cf0*/  IMAD R7, R43, R40, R7 ;  /* 0x000000282b077224 */ /* 0x000fe200078e0207 */
[----:B------:R-:W-:Y:S01]  /*6d00*/  SHF.L.U32 R67, R45, 0x8, RZ ;  /* 0x000000082d437819 */ /* 0x000fe200000006ff */
[C---:B------:R-:W-:Y:S01]  /*6d10*/  IMAD R8, R38.reuse, R8, RZ ;  /* 0x0000000826087224 */ /* 0x040fe200078e02ff */
[----:B------:R-:W-:Y:S01]  /*6d20*/  SHF.R.S32.HI R45, RZ, 0x18, R46 ;  /* 0x00000018ff2d7819 */ /* 0x000fe2000001142e */
[----:B------:R-:W-:Y:S01]  /*6d30*/  IMAD R9, R38, R9, RZ ;  /* 0x0000000926097224 */ /* 0x000fe200078e02ff */
[----:B------:R-:W-:Y:S01]  /*6d40*/  SHF.L.U32 R61, R46, 0x8, RZ ;  /* 0x000000082e3d7819 */ /* 0x000fe200000006ff */
[C---:B------:R-:W-:Y:S01]  /*6d50*/  IMAD R10, R38.reuse, R10, RZ ;  /* 0x0000000a260a7224 */ /* 0x040fe200078e02ff */
[----:B------:R-:W-:Y:S01]  /*6d60*/  SHF.R.S32.HI R46, RZ, 0x18, R47 ;  /* 0x00000018ff2e7819 */ /* 0x000fe2000001142f */
[C---:B------:R-:W-:Y:S01]  /*6d70*/  IMAD R11, R38.reuse, R11, RZ ;  /* 0x0000000b260b7224 */ /* 0x040fe200078e02ff */
[----:B------:R-:W-:Y:S01]  /*6d80*/  SHF.R.S32.HI R42, RZ, 0x18, R49 ;  /* 0x00000018ff2a7819 */ /* 0x000fe20000011431 */
[----:B------:R-:W-:Y:S01]  /*6d90*/  IMAD R6, R38, R15, RZ ;  /* 0x0000000f26067224 */ /* 0x000fe200078e02ff */
[----:B------:R-:W-:Y:S01]  /*6da0*/  PRMT R54, R50, 0x8880, RZ ;  /* 0x0000888032367816 */ /* 0x000fe200000000ff */
[----:B------:R-:W-:Y:S01]  /*6db0*/  IMAD R15, R38, R20, RZ ;  /* 0x00000014260f7224 */ /* 0x000fe200078e02ff */
[----:B------:R-:W-:Y:S01]  /*6dc0*/  SHF.L.U32 R52, R50, 0x8, RZ ;  /* 0x0000000832347819 */ /* 0x000fe200000006ff */
[C---:B------:R-:W-:Y:S01]  /*6dd0*/  IMAD R20, R38.reuse, R25, RZ ;  /* 0x0000001926147224 */ /* 0x040fe200078e02ff */
[----:B------:R-:W-:Y:S01]  /*6de0*/  SHF.R.S32.HI R43, RZ, 0x18, R50 ;  /* 0x00000018ff2b7819 */ /* 0x000fe20000011432 */
[C---:B------:R-:W-:Y:S01]  /*6df0*/  IMAD R25, R38.reuse, R30, RZ ;  /* 0x0000001e26197224 */ /* 0x040fe200078e02ff */
[C---:B------:R-:W-:Y:S01]  /*6e00*/  PRMT R50, R51.reuse, 0x8880, RZ ;  /* 0x0000888033327816 */ /* 0x040fe200000000ff */
[C---:B------:R-:W-:Y:S01]  /*6e10*/  IMAD R30, R38.reuse, R35, RZ ;  /* 0x00000023261e7224 */ /* 0x040fe200078e02ff */
[----:B------:R-:W-:Y:S02]  /*6e20*/  SHF.L.U32 R49, R51, 0x10, RZ ;  /* 0x0000001033317819 */ /* 0x000fe400000006ff */
[----:B------:R-:W-:Y:S02]  /*6e30*/  SHF.R.S32.HI R47, RZ, 0x18, R51 ;  /* 0x00000018ff2f7819 */ /* 0x000fe40000011433 */
[----:B------:R-:W-:Y:S01]  /*6e40*/  I2IP.S8.S32.SAT R51, R7, R3, RZ ;  /* 0x0000000307337239 */ /* 0x000fe200000014ff */
[----:B------:R-:W-:Y:S01]  /*6e50*/  IMAD.MOV.U32 R3, RZ, RZ, R69 ;  /* 0x000000ffff037224 */ /* 0x000fe200078e0045 */
[----:B------:R-:W-:Y:S01]  /*6e60*/  SHF.R.S32.HI R5, RZ, 0x18, R67 ;  /* 0x00000018ff057819 */ /* 0x000fe20000011443 */
[----:B------:R-:W-:Y:S01]  /*6e70*/  IMAD R7, R38, R16, RZ ;  /* 0x0000001026077224 */ /* 0x000fe200078e02ff */
[----:B------:R-:W-:Y:S01]  /*6e80*/  IADD3 R36, PT, PT, R36, 0x1, RZ ;  /* 0x0000000124247810 */ /* 0x000fe20007ffe0ff */
[-C--:B------:R-:W-:Y:S02]  /*6e90*/  IMAD R8, R3, R40.reuse, R8 ;  /* 0x0000002803087224 */ /* 0x080fe400078e0208 */
[-C--:B------:R-:W-:Y:S02]  /*6ea0*/  IMAD R9, R4, R40.reuse, R9 ;  /* 0x0000002804097224 */ /* 0x080fe400078e0209 */
[-C--:B------:R-:W-:Y:S02]  /*6eb0*/  IMAD R10, R5, R40.reuse, R10 ;  /* 0x00000028050a7224 */ /* 0x080fe400078e020a */
[----:B------:R-:W-:Y:S02]  /*6ec0*/  IMAD R11, R44, R40, R11 ;  /* 0x000000282c0b7224 */ /* 0x000fe400078e020b */
[C---:B------:R-:W-:Y:S02]  /*6ed0*/  IMAD R3, R38.reuse, R12, RZ ;  /* 0x0000000c26037224 */ /* 0x040fe400078e02ff */
[C---:B------:R-:W-:Y:S01]  /*6ee0*/  IMAD R12, R38.reuse, R17, RZ ;  /* 0x00000011260c7224 */ /* 0x040fe200078e02ff */
[----:B------:R-:W-:Y:S01]  /*6ef0*/  I2IP.S8.S32.SAT R11, R11, R10, RZ ;  /* 0x0000000a0b0b7239 */ /* 0x000fe200000014ff */
[C---:B------:R-:W-:Y:S01]  /*6f00*/  IMAD R17, R38.reuse, R22, RZ ;  /* 0x0000001626117224 */ /* 0x040fe200078e02ff */
[----:B------:R-:W-:Y:S01]  /*6f10*/  SHF.R.S32.HI R10, RZ, 0x18, R64 ;  /* 0x00000018ff0a7819 */ /* 0x000fe20000011440 */
[C---:B------:R-:W-:Y:S02]  /*6f20*/  IMAD R22, R38.reuse, R27, RZ ;  /* 0x0000001b26167224 */ /* 0x040fe400078e02ff */
[----:B------:R-:W-:Y:S01]  /*6f30*/  IMAD R27, R38, R32, RZ ;  /* 0x00000020261b7224 */ /* 0x000fe200078e02ff */
[----:B------:R-:W-:Y:S01]  /*6f40*/  I2IP.S8.S32.SAT R32, R2, R0, R51 ;  /* 0x0000000002207239 */ /* 0x000fe20000001433 */
[C---:B------:R-:W-:Y:S01]  /*6f50*/  IMAD R4, R38.reuse, R13, RZ ;  /* 0x0000000d26047224 */ /* 0x040fe200078e02ff */
[----:B------:R-:W-:Y:S01]  /*6f60*/  SHF.R.S32.HI R0, RZ, 0x18, R61 ;  /* 0x00000018ff007819 */ /* 0x000fe2000001143d */
[C---:B------:R-:W-:Y:S01]  /*6f70*/  IMAD R5, R38.reuse, R14, RZ ;  /* 0x0000000e26057224 */ /* 0x040fe200078e02ff */
[----:B------:R-:W-:Y:S01]  /*6f80*/  MOV R2, R60 ;  /* 0x0000003c00027202 */ /* 0x000fe20000000f00 */
[C---:B------:R-:W-:Y:S02]  /*6f90*/  IMAD R13, R38.reuse, R18, RZ ;  /* 0x00000012260d7224 */ /* 0x040fe400078e02ff */
[----:B------:R-:W-:Y:S02]  /*6fa0*/  IMAD R3, R39, R40, R3 ;  /* 0x0000002827037224 */ /* 0x000fe400078e0203 */
[C---:B------:R-:W-:Y:S02]  /*6fb0*/  IMAD R18, R38.reuse, R23, RZ ;  /* 0x0000001726127224 */ /* 0x040fe400078e02ff */
[----:B------:R-:W-:Y:S02]  /*6fc0*/  IMAD R23, R38, R28, RZ ;  /* 0x0000001c26177224 */ /* 0x000fe400078e02ff */
[----:B------:R-:W-:Y:S02]  /*6fd0*/  IMAD R4, R10, R40, R4 ;  /* 0x000000280a047224 */ /* 0x000fe400078e0204 */
[----:B------:R-:W-:Y:S01]  /*6fe0*/  IMAD R28, R38, R33, RZ ;  /* 0x00000021261c7224 */ /* 0x000fe200078e02ff */
[----:B------:R-:W-:Y:S01]  /*6ff0*/  I2IP.S8.S32.SAT R33, R9, R8, R11 ;  /* 0x0000000809217239 */ /* 0x000fe2000000140b */
[-C--:B------:R-:W-:Y:S01]  /*7000*/  IMAD R5, R0, R40.reuse, R5 ;  /* 0x0000002800057224 */ /* 0x080fe200078e0205 */
[----:B------:R-:W-:Y:S01]  /*7010*/  SHF.R.S32.HI R8, RZ, 0x18, R59 ;  /* 0x00000018ff087819 */ /* 0x000fe2000001143b */
[-C--:B------:R-:W-:Y:S01]  /*7020*/  IMAD R6, R45, R40.reuse, R6 ;  /* 0x000000282d067224 */ /* 0x080fe200078e0206 */
[----:B------:R-:W-:Y:S01]  /*7030*/  SHF.R.S32.HI R9, RZ, 0x18, R58 ;  /* 0x00000018ff097819 */ /* 0x000fe2000001143a */
[-C--:B------:R-:W-:Y:S01]  /*7040*/  IMAD R7, R2, R40.reuse, R7 ;  /* 0x0000002802077224 */ /* 0x080fe200078e0207 */
[----:B------:R-:W-:Y:S01]  /*7050*/  MOV R0, R65 ;  /* 0x0000004100007202 */ /* 0x000fe20000000f00 */
[----:B------:R-:W-:Y:S01]  /*7060*/  IMAD R14, R38, R19, RZ ;  /* 0x00000013260e7224 */ /* 0x000fe200078e02ff */
[----:B------:R-:W-:Y:S01]  /*7070*/  I2IP.S8.S32.SAT R5, R6, R5, RZ ;  /* 0x0000000506057239 */ /* 0x000fe200000014ff */
[-C--:B------:R-:W-:Y:S01]  /*7080*/  IMAD R12, R8, R40.reuse, R12 ;  /* 0x00000028080c7224 */ /* 0x080fe200078e020c */
[----:B------:R-:W-:Y:S01]  /*7090*/  SHF.R.S32.HI R2, RZ, 0x18, R63 ;  /* 0x00000018ff027819 */ /* 0x000fe2000001143f */
[-C--:B------:R-:W-:Y:S01]  /*70a0*/  IMAD R13, R9, R40.reuse, R13 ;  /* 0x00000028090d7224 */ /* 0x080fe200078e020d */
[----:B------:R-:W-:Y:S01]  /*70b0*/  SHF.R.S32.HI R8, RZ, 0x18, R62 ;  /* 0x00000018ff087819 */ /* 0x000fe2000001143e */
[----:B------:R-:W-:Y:S02]  /*70c0*/  IMAD R16, R38, R21, RZ ;  /* 0x0000001526107224 */ /* 0x000fe400078e02ff */
[-C--:B------:R-:W-:Y:S02]  /*70d0*/  IMAD R14, R46, R40.reuse, R14 ;  /* 0x000000282e0e7224 */ /* 0x080fe400078e020e */
[-C--:B------:R-:W-:Y:S02]  /*70e0*/  IMAD R15, R0, R40.reuse, R15 ;  /* 0x00000028000f7224 */ /* 0x080fe400078e020f */
[----:B------:R-:W-:Y:S01]  /*70f0*/  IMAD R16, R2, R40, R16 ;  /* 0x0000002802107224 */ /* 0x000fe200078e0210 */
[----:B------:R-:W-:Y:S01]  /*7100*/  I2IP.S8.S32.SAT R13, R14, R13, RZ ;  /* 0x0000000d0e0d7239 */ /* 0x000fe200000014ff */
[C---:B------:R-:W-:Y:S01]  /*7110*/  IMAD R19, R38.reuse, R24, RZ ;  /* 0x0000001826137224 */ /* 0x040fe200078e02ff */
[----:B------:R-:W-:Y:S01]  /*7120*/  SHF.R.S32.HI R2, RZ, 0x18, R56 ;  /* 0x00000018ff027819 */ /* 0x000fe20000011438 */
[----:B------:R-:W-:Y:S01]  /*7130*/  IMAD R24, R38, R29, RZ ;  /* 0x0000001d26187224 */ /* 0x000fe200078e02ff */
[----:B------:R-:W-:Y:S01]  /*7140*/  I2IP.S8.S32.SAT R35, R12, R7, R13 ;  /* 0x000000070c237239 */ /* 0x000fe2000000140d */
[----:B------:R-:W-:Y:S02]  /*7150*/  IMAD R17, R8, R40, R17 ;  /* 0x0000002808117224 */ /* 0x000fe400078e0211 */
[----:B------:R-:W-:Y:S02]  /*7160*/  IMAD.MOV.U32 R0, RZ, RZ, R57 ;  /* 0x000000ffff007224 */ /* 0x000fe400078e0039 */
[----:B------:R-:W-:Y:S01]  /*7170*/  IMAD R29, R38, R34, RZ ;  /* 0x00000022261d7224 */ /* 0x000fe200078e02ff */
[----:B------:R-:W-:Y:S01]  /*7180*/  I2IP.S8.S32.SAT R34, R4, R3, R5 ;  /* 0x0000000304227239 */ /* 0x000fe20000001405 */
[-C--:B------:R-:W-:Y:S01]  /*7190*/  IMAD R18, R41, R40.reuse, R18 ;  /* 0x0000002829127224 */ /* 0x080fe200078e0212 */
[----:B------:R-:W-:Y:S01]  /*71a0*/  SHF.R.S32.HI R3, RZ, 0x18, R55 ;  /* 0x00000018ff037819 */ /* 0x000fe20000011437 */
[----:B------:R-:W-:Y:S01]  /*71b0*/  IMAD R19, R0, R40, R19 ;  /* 0x0000002800137224 */ /* 0x000fe200078e0213 */
[----:B------:R-:W-:Y:S01]  /*71c0*/  MOV R0, R54 ;  /* 0x0000003600007202 */ /* 0x000fe20000000f00 */
[----:B------:R1:W-:Y:S01]  /*71d0*/  STS.128 [R80+UR57+0x1200], R32 ;  /* 0x0012002050007988 */ /* 0x0003e20008000c39 */
[----:B------:R-:W-:Y:S01]  /*71e0*/  SHF.R.S32.HI R4, RZ, 0x18, R48 ;  /* 0x00000018ff047819 */ /* 0x000fe20000011430 */
[----:B------:R-:W-:Y:S01]  /*71f0*/  IMAD R21, R38, R26, RZ ;  /* 0x0000001a26157224 */ /* 0x000fe200078e02ff */
[----:B------:R-:W-:Y:S01]  /*7200*/  I2IP.S8.S32.SAT R17, R18, R17, RZ ;  /* 0x0000001112117239 */ /* 0x000fe200000014ff */
[-C--:B------:R-:W-:Y:S01]  /*7210*/  IMAD R20, R2, R40.reuse, R20 ;  /* 0x0000002802147224 */ /* 0x080fe200078e0214 */
[----:B------:R-:W-:Y:S01]  /*7220*/  SHF.R.S32.HI R2, RZ, 0x18, R53 ;  /* 0x00000018ff027819 */ /* 0x000fe20000011435 */
[-C--:B------:R-:W-:Y:S01]  /*7230*/  IMAD R21, R3, R40.reuse, R21 ;  /* 0x0000002803157224 */ /* 0x080fe200078e0215 */
[----:B------:R-:W-:Y:S01]  /*7240*/  SHF.R.S32.HI R3, RZ, 0x18, R49 ;  /* 0x00000018ff037819 */ /* 0x000fe20000011431 */
[-C--:B------:R-:W-:Y:S01]  /*7250*/  IMAD R22, R42, R40.reuse, R22 ;  /* 0x000000282a167224 */ /* 0x080fe200078e0216 */
[----:B------:R-:W-:Y:S01]  /*7260*/  I2IP.S8.S32.SAT R16, R16, R15, R17 ;  /* 0x0000000f10107239 */ /* 0x000fe20000001411 */
[-C--:B------:R-:W-:Y:S01]  /*7270*/  IMAD R23, R0, R40.reuse, R23 ;  /* 0x0000002800177224 */ /* 0x080fe200078e0217 */
[----:B------:R-:W-:Y:S01]  /*7280*/  SHF.R.S32.HI R0, RZ, 0x18, R52 ;  /* 0x00000018ff007819 */ /* 0x000fe20000011434 */
[----:B------:R-:W-:Y:S01]  /*7290*/  IMAD R24, R2, R40, R24 ;  /* 0x0000002802187224 */ /* 0x000fe200078e0218 */
[----:B------:R-:W-:Y:S01]  /*72a0*/  MOV R2, R50 ;  /* 0x0000003200027202 */ /* 0x000fe20000000f00 */
[----:B------:R-:W-:Y:S01]  /*72b0*/  IMAD R26, R38, R31, RZ ;  /* 0x0000001f261a7224 */ /* 0x000fe200078e02ff */
[----:B------:R-:W-:Y:S01]  /*72c0*/  I2IP.S8.S32.SAT R17, R22, R21, RZ ;  /* 0x0000001516117239 */ /* 0x000fe200000014ff */
[-C--:B------:R-:W-:Y:S02]  /*72d0*/  IMAD R25, R0, R40.reuse, R25 ;  /* 0x0000002800197224 */ /* 0x080fe400078e0219 */
[-C--:B------:R-:W-:Y:S01]  /*72e0*/  IMAD R26, R43, R40.reuse, R26 ;  /* 0x000000282b1a7224 */ /* 0x080fe200078e021a */
[----:B------:R-:W-:Y:S01]  /*72f0*/  I2IP.S8.S32.SAT R17, R20, R19, R17 ;  /* 0x0000001314117239 */ /* 0x000fe20000001411 */
[-C--:B------:R-:W-:Y:S02]  /*7300*/  IMAD R27, R2, R40.reuse, R27 ;  /* 0x00000028021b7224 */ /* 0x080fe400078e021b */
[-C--:B------:R-:W-:Y:S01]  /*7310*/  IMAD R28, R3, R40.reuse, R28 ;  /* 0x00000028031c7224 */ /* 0x080fe200078e021c */
[----:B------:R-:W-:Y:S01]  /*7320*/  I2IP.S8.S32.SAT R18, R26, R25, RZ ;  /* 0x000000191a127239 */ /* 0x000fe200000014ff */
[-C--:B------:R-:W-:Y:S02]  /*7330*/  IMAD R29, R4, R40.reuse, R29 ;  /* 0x00000028041d7224 */ /* 0x080fe400078e021d */
[----:B------:R-:W-:Y:S01]  /*7340*/  IMAD R30, R47, R40, R30 ;  /* 0x000000282f1e7224 */ /* 0x000fe200078e021e */
[----:B------:R-:W-:Y:S04]  /*7350*/  I2IP.S8.S32.SAT R18, R24, R23, R18 ;  /* 0x0000001718127239 */ /* 0x000fe80000001412 */
[----:B------:R-:W-:Y:S04]  /*7360*/  I2IP.S8.S32.SAT R29, R30, R29, RZ ;  /* 0x0000001d1e1d7239 */ /* 0x000fe800000014ff */
[----:B------:R-:W-:Y:S05]  /*7370*/  I2IP.S8.S32.SAT R19, R28, R27, R29 ;  /* 0x0000001b1c137239 */ /* 0x000fea000000141d */
[----:B------:R1:W-:Y:S01]  /*7380*/  STS.128 [R79+0x1010], R16 ;  /* 0x001010104f007388 */ /* 0x0003e20000000c00 */
[----:B------:R-:W-:Y:S01]  /*7390*/  @!PT LDS RZ, [RZ] ;  /* 0x00000000fffff984 */ /* 0x000fe20000000800 */
[----:B------:R-:W-:Y:S01]  /*73a0*/  @!PT LDS RZ, [RZ] ;  /* 0x00000000fffff984 */ /* 0x000fe20000000800 */
[----:B------:R-:W-:Y:S01]  /*73b0*/  @!PT LDS RZ, [RZ] ;  /* 0x00000000fffff984 */ /* 0x000fe20000000800 */
[----:B------:R-:W-:Y:S01]  /*73c0*/  @!PT LDS RZ, [RZ] ;  /* 0x00000000fffff984 */ /* 0x000fe20000000800 */
[----:B------:R3:W-:Y:S07]  /*73d0*/  MEMBAR.ALL.CTA ;  /* 0x0000000000007992 */ /* 0x0007ee0000008000 */
[----:B---3--:R-:W3:Y:S02]  /*73e0*/  FENCE.VIEW.ASYNC.S ;  /* 0x00000000000073c6 */ /* 0x008ee40000000000 */
[----:B---3--:R-:W-:Y:S06]  /*73f0*/  BAR.SYNC.DEFER_BLOCKING 0x1, 0x80 ;  /* 0x0042000000007b1d */ /* 0x008fec0000010000 */
[----:B------:R-:W-:Y:S05]  /*7400*/  @P0 BRA `(.L_x_126) ;  /* 0x0000000000300947 */ /* 0x000fea0003800000 */
[----:B------:R-:W-:Y:S02]  /*7410*/  UIADD3 UR10, UPT, UPT, UR57, 0x1200, URZ ;  /* 0x00001200390a7890 */ /* 0x000fe4000fffe0ff */
[----:B------:R-:W-:Y:S02]  /*7420*/  UIADD3 UR8, UP0, UPT, UR62, 0x680, URZ ;  /* 0x000006803e087890 */ /* 0x000fe4000ff1e0ff */
[----:B------:R-:W-:Y:S02]  /*7430*/  USHF.L.U32 UR5, UR51, 0x6, URZ ;  /* 0x0000000633057899 */ /* 0x000fe400080006ff */
[----:B------:R-:W-:Y:S01]  /*7440*/  MOV R88, UR10 ;  /* 0x0000000a00587c02 */ /* 0x000fe20008000f00 */
[----:B------:R-:W-:Y:S02]  /*7450*/  USHF.L.U32 UR6, UR50, 0x6, URZ ;  /* 0x0000000632067899 */ /* 0x000fe400080006ff */
[----:B------:R-:W-:Y:S01]  /*7460*/  UIADD3.X UR9, UPT, UPT, URZ, UR63, URZ, UP0, !UPT ;  /* 0x0000003fff097290 */ /* 0x000fe200087fe4ff */
[----:B------:R-:W-:Y:S01]  /*7470*/  R2UR UR4, R88 ;  /* 0x00000000580472ca */ /* 0x000fe200000e0000 */
[----:B------:R-:W-:Y:S11]  /*7480*/  UMOV UR7, UR36 ;  /* 0x0000002400077c82 */ /* 0x000ff60008000000 */
[----:B------:R-:W-:Y:S01]  /*7490*/  @!UPT UIADD3 URZ, UPT, UPT, URZ, URZ, URZ ;  /* 0x000000fffffff290 */ /* 0x000fe2000fffe0ff */
[----:B------:R3:W-:Y:S01]  /*74a0*/  UTMASTG.3D [UR4], [UR8] ;  /* 0x00000004080073b5 */ /* 0x0007e20008010000 */
[----:B------:R0:W-:Y:S01]  /*74b0*/  UTMACMDFLUSH ;  /* 0x00000000000079b7 */ /* 0x0001e20000000000 */
[----:B---3--:R-:W-:Y:S04]  /*74c0*/  DEPBAR.LE SB0, 0x0 ;  /* 0x000080000000791a */ /* 0x008fe80000000000 */
.L_x_126:
[----:B------:R-:W-:Y:S05]  /*74d0*/  BSYNC.RECONVERGENT B0 ;  /* 0x0000000000007941 */ /* 0x000fea0003800200 */
.L_x_125:
[----:B------:R-:W-:Y:S01]  /*74e0*/  BAR.SYNC.DEFER_BLOCKING 0x1, 0x80 ;  /* 0x0042000000007b1d */ /* 0x000fe20000010000 */
[----:B------:R-:W-:Y:S01]  /*74f0*/  ISETP.NE.AND P0, PT, R84, 0x2, PT ;  /* 0x000000025400780c */ /* 0x000fe20003f05270 */
[----:B------:R-:W-:Y:S01]  /*7500*/  UISETP.NE.AND UP0, UPT, UR61, URZ, UPT ;  /* 0x000000ff3d00728c */ /* 0x000fe2000bf05270 */
[----:B------:R-:W-:Y:S01]  /*7510*/  ISETP.NE.AND P1, PT, R36, 0x4, PT ;  /* 0x000000042400780c */ /* 0x000fe20003f25270 */
[----:B------:R-:W-:Y:S01]  /*7520*/  UIADD3 UR51, UPT, UPT, UR42, UR48, URZ ;  /* 0x000000302a337290 */ /* 0x000fe2000fffe0ff */
[----:B------:R-:W-:Y:S01]  /*7530*/  SEL R2, RZ, 0x1, P0 ;  /* 0x00000001ff027807 */ /* 0x000fe20000000000 */
[----:B------:R-:W-:Y:S01]  /*7540*/  UIADD3 UR50, UPT, UPT, UR43, UR49, URZ ;  /* 0x000000312b327290 */ /* 0x000fe2000fffe0ff */
[----:B------:R-:W-:Y:S02]  /*7550*/  SEL R0, RZ, 0x1, P1 ;  /* 0x00000001ff007807 */ /* 0x000fe40000800000 */
[----:B------:R-:W-:Y:S02]  /*7560*/  LOP3.LUT R86, R86, R2, RZ, 0x3c, !PT ;  /* 0x0000000256567212 */ /* 0x000fe400078e3cff */
[----:B------:R-:W-:Y:S02]  /*7570*/  LOP3.LUT R87, R87, R0, RZ, 0x3c, !PT ;  /* 0x0000000057577212 */ /* 0x000fe400078e3cff */
[----:B------:R-:W-:Y:S02]  /*7580*/  SEL R84, R84, RZ, P0 ;  /* 0x000000ff54547207 */ /* 0x000fe40000000000 */
[----:B------:R-:W-:Y:S01]  /*7590*/  SEL R36, R36, RZ, P1 ;  /* 0x000000ff24247207 */ /* 0x000fe20000800000 */
[----:B------:R-:W-:Y:S01]  /*75a0*/  UMOV UR36, UR60 ;  /* 0x0000003c00247c82 */ /* 0x000fe20008000000 */
[----:B------:R-:W-:Y:S05]  /*75b0*/  BRA.U UP0, `(.L_x_127) ;  /* 0xffffffe500587547 */ /* 0x000fea000b83ffff */
[----:B------:R-:W-:Y:S05]  /*75c0*/  EXIT ;  /* 0x000000000000794d */ /* 0x000fea0003800000 */
.L_x_25:
[----:B---3--:R3:W4:Y:S02]  /*75d0*/  SYNCS.PHASECHK.TRANS64.TRYWAIT P0, [R0+URZ+0x1b0], R2 ;  /* 0x0001b002000075a7 */ /* 0x00872400080011ff */
[----:B----4-:R-:W-:Y:S05]  /*75e0*/  @!P0 NANOSLEEP.SYNCS 0x989680 ;  /* 0x009896800000895d */ /* 0x010fea0003900000 */
[----:B------:R-:W4:Y:S02]  /*75f0*/  @!P0 SYNCS.PHASECHK.TRANS64 P0, [R0+URZ+0x1b0], R2 ;  /* 0x0001b002000085a7 */ /* 0x000f2400080010ff */
[----:B----4-:R-:W-:Y:S05]  /*7600*/  @!P0 BRA `(.L_x_25) ;  /* 0xfffffffc00f08947 */ /* 0x010fea000383ffff */
[----:B------:R-:W-:Y:S05]  /*7610*/  BRA `(.L_x_128) ;  /* 0xffffffa4005c7947 */ /* 0x000fea000383ffff */
.L_x_28:
[----:B--2---:R-:W-:-:S07]  /*7620*/  MOV R0, UR33 ;  /* 0x0000002100007c02 */ /* 0x004fce0008000f00 */
.L_x_129:
[----:B--2---:R2:W3:Y:S02]  /*7630*/  SYNCS.PHASECHK.TRANS64.TRYWAIT P0, [R0+URZ+0x90], R3 ;  /* 0x00009003000075a7 */ /* 0x0044e400080011ff */
[----:B---3--:R-:W-:Y:S05]  /*7640*/  @!P0 NANOSLEEP.SYNCS 0x989680 ;  /* 0x009896800000895d */ /* 0x008fea0003900000 */
[----:B------:R-:W3:Y:S02]  /*7650*/  @!P0 SYNCS.PHASECHK.TRANS64 P0, [R0+URZ+0x90], R3 ;  /* 0x00009003000085a7 */ /* 0x000ee400080010ff */
[----:B---3--:R-:W-:Y:S05]  /*7660*/  @!P0 BRA `(.L_x_129) ;  /* 0xfffffffc00f08947 */ /* 0x008fea000383ffff */
[----:B------:R-:W-:Y:S05]  /*7670*/  BRA `(.L_x_27) ;  /* 0xffffffa400b47947 */ /* 0x000fea000383ffff */
.L_x_35:
[----:B-1----:R-:W-:-:S07]  /*7680*/  MOV R0, UR17 ;  /* 0x0000001100007c02 */ /* 0x002fce0008000f00 */
.L_x_130:
[----:B-1----:R1:W2:Y:S02]  /*7690*/  SYNCS.PHASECHK.TRANS64.TRYWAIT P0, [R0+URZ+0x90], R3 ;  /* 0x00009003000075a7 */ /* 0x0022a400080011ff */
[----:B--2---:R-:W-:Y:S05]  /*76a0*/  @!P0 NANOSLEEP.SYNCS 0x989680 ;  /* 0x009896800000895d */ /* 0x004fea0003900000 */
[----:B------:R-:W2:Y:S02]  /*76b0*/  @!P0 SYNCS.PHASECHK.TRANS64 P0, [R0+URZ+0x90], R3 ;  /* 0x00009003000085a7 */ /* 0x000ea400080010ff */
[----:B--2---:R-:W-:Y:S05]  /*76c0*/  @!P0 BRA `(.L_x_130) ;  /* 0xfffffffc00f08947 */ /* 0x004fea000383ffff */
[----:B------:R-:W-:Y:S05]  /*76d0*/  BRA `(.L_x_34) ;  /* 0xffffffa800747947 */ /* 0x000fea000383ffff */
.L_x_40:
[----:B-1----:R1:W2:Y:S02]  /*76e0*/  SYNCS.PHASECHK.TRANS64.TRYWAIT P0, [R3+URZ+0x140], R0 ;  /* 0x00014000030075a7 */ /* 0x0022a400080011ff */
[----:B--2---:R-:W-:Y:S05]  /*76f0*/  @!P0 NANOSLEEP.SYNCS 0x989680 ;  /* 0x009896800000895d */ /* 0x004fea0003900000 */
[----:B------:R-:W2:Y:S02]  /*7700*/  @!P0 SYNCS.PHASECHK.TRANS64 P0, [R3+URZ+0x140], R0 ;  /* 0x00014000030085a7 */ /* 0x000ea400080010ff */
[----:B--2---:R-:W-:Y:S05]  /*7710*/  @!P0 BRA `(.L_x_40) ;  /* 0xfffffffc00f08947 */ /* 0x004fea000383ffff */
[----:B------:R-:W-:Y:S05]  /*7720*/  BRA `(.L_x_131) ;  /* 0xffffffac001c7947 */ /* 0x000fea000383ffff */
.L_x_44:
[----:B------:R-:W-:-:S07]  /*7730*/  MOV R0, UR4 ;  /* 0x0000000400007c02 */ /* 0x000fce0008000f00 */
.L_x_132:
[----:B-1----:R1:W2:Y:S02]  /*7740*/  SYNCS.PHASECHK.TRANS64.TRYWAIT P0, [R0+URZ], R2 ;  /* 0x00000002000075a7 */ /* 0x0022a400080011ff */
[----:B--2---:R-:W-:Y:S05]  /*7750*/  @!P0 NANOSLEEP.SYNCS 0x989680 ;  /* 0x009896800000895d */ /* 0x004fea0003900000 */
[----:B------:R-:W2:Y:S02]  /*7760*/  @!P0 SYNCS.PHASECHK.TRANS64 P0, [R0+URZ], R2 ;  /* 0x00000002000085a7 */ /* 0x000ea400080010ff */
[----:B--2---:R-:W-:Y:S05]  /*7770*/  @!P0 BRA `(.L_x_132) ;  /* 0xfffffffc00f08947 */ /* 0x004fea000383ffff */
[----:B------:R-:W-:Y:S05]  /*7780*/  BRA `(.L_x_133) ;  /* 0xffffffb000a07947 */ /* 0x000fea000383ffff */
.L_x_45:
[----:B------:R-:W-:-:S07]  /*7790*/  MOV R0, UR4 ;  /* 0x0000000400007c02 */ /* 0x000fce0008000f00 */
.L_x_134:
[----:B-1----:R1:W2:Y:S02]  /*77a0*/  SYNCS.PHASECHK.TRANS64.TRYWAIT P0, [R0+URZ], R3 ;  /* 0x00000003000075a7 */ /* 0x0022a400080011ff */
[----:B--2---:R-:W-:Y:S05]  /*77b0*/  @!P0 NANOSLEEP.SYNCS 0x989680 ;  /* 0x009896800000895d */ /* 0x004fea0003900000 */
[----:B------:R-:W2:Y:S02]  /*77c0*/  @!P0 SYNCS.PHASECHK.TRANS64 P0, [R0+URZ], R3 ;  /* 0x00000003000085a7 */ /* 0x000ea400080010ff */
[----:B--2---:R-:W-:Y:S05]  /*77d0*/  @!P0 BRA `(.L_x_134) ;  /* 0xfffffffc00f08947 */ /* 0x004fea000383ffff */
[----:B------:R-:W-:Y:S05]  /*77e0*/  BRA `(.L_x_135) ;  /* 0xffffffb000ac7947 */ /* 0x000fea000383ffff */
.L_x_46:
[----:B------:R-:W-:-:S07]  /*77f0*/  MOV R0, UR4 ;  /* 0x0000000400007c02 */ /* 0x000fce0008000f00 */
.L_x_136:
[----:B-1----:R1:W2:Y:S02]  /*7800*/  SYNCS.PHASECHK.TRANS64.TRYWAIT P0, [R0+URZ], R3 ;  /* 0x00000003000075a7 */ /* 0x0022a400080011ff */
[----:B--2---:R-:W-:Y:S05]  /*7810*/  @!P0 NANOSLEEP.SYNCS 0x989680 ;  /* 0x009896800000895d */ /* 0x004fea0003900000 */
[----:B------:R-:W2:Y:S02]  /*7820*/  @!P0 SYNCS.PHASECHK.TRANS64 P0, [R0+URZ], R3 ;  /* 0x00000003000085a7 */ /* 0x000ea400080010ff */
[----:B--2---:R-:W-:Y:S05]  /*7830*/  @!P0 BRA `(.L_x_136) ;  /* 0xfffffffc00f08947 */ /* 0x004fea000383ffff */
[----:B------:R-:W-:Y:S05]  /*7840*/  BRA `(.L_x_137) ;  /* 0xffffffb000b87947 */ /* 0x000fea000383ffff */
.L_x_47:
[----:B------:R-:W-:-:S07]  /*7850*/  MOV R0, UR4 ;  /* 0x0000000400007c02 */ /* 0x000fce0008000f00 */
.L_x_138:
[----:B-1----:R1:W2:Y:S02]  /*7860*/  SYNCS.PHASECHK.TRANS64.TRYWAIT P0, [R0+URZ], R3 ;  /* 0x00000003000075a7 */ /* 0x0022a400080011ff */
[----:B--2---:R-:W-:Y:S05]  /*7870*/  @!P0 NANOSLEEP.SYNCS 0x989680 ;  /* 0x009896800000895d */ /* 0x004fea0003900000 */
[----:B------:R-:W2:Y:S02]  /*7880*/  @!P0 SYNCS.PHASECHK.TRANS64 P0, [R0+URZ], R3 ;  /* 0x00000003000085a7 */ /* 0x000ea400080010ff */
[----:B--2---:R-:W-:Y:S05]  /*7890*/  @!P0 BRA `(.L_x_138) ;  /* 0xfffffffc00f08947 */ /* 0x004fea000383ffff */
[----:B------:R-:W-:Y:S05]  /*78a0*/  BRA `(.L_x_139) ;  /* 0xffffffb000c47947 */ /* 0x000fea000383ffff */
.L_x_48:
[----:B------:R-:W-:-:S07]  /*78b0*/  MOV R0, UR4 ;  /* 0x0000000400007c02 */ /* 0x000fce0008000f00 */
.L_x_140:
[----:B-1----:R1:W2:Y:S02]  /*78c0*/  SYNCS.PHASECHK.TRANS64.TRYWAIT P0, [R0+URZ], R3 ;  /* 0x00000003000075a7 */ /* 0x0022a400080011ff */
[----:B--2---:R-:W-:Y:S05]  /*78d0*/  @!P0 NANOSLEEP.SYNCS 0x989680 ;  /* 0x009896800000895d */ /* 0x004fea0003900000 */
[----:B------:R-:W2:Y:S02]  /*78e0*/  @!P0 SYNCS.PHASECHK.TRANS64 P0, [R0+URZ], R3 ;  /* 0x00000003000085a7 */ /* 0x000ea400080010ff */
[----:B--2---:R-:W-:Y:S05]  /*78f0*/  @!P0 BRA `(.L_x_140) ;  /* 0xfffffffc00f08947 */ /* 0x004fea000383ffff */
[----:B------:R-:W-:Y:S05]  /*7900*/  BRA `(.L_x_141) ;  /* 0xffffffb000d07947 */ /* 0x000fea000383ffff */
.L_x_49:
[----:B------:R-:W-:-:S07]  /*7910*/  MOV R0, UR4 ;  /* 0x0000000400007c02 */ /* 0x000fce0008000f00 */
.L_x_142:
[----:B-1----:R1:W2:Y:S02]  /*7920*/  SYNCS.PHASECHK.TRANS64.TRYWAIT P0, [R0+URZ], R3 ;  /* 0x00000003000075a7 */ /* 0x0022a400080011ff */
[----:B--2---:R-:W-:Y:S05]  /*7930*/  @!P0 NANOSLEEP.SYNCS 0x989680 ;  /* 0x009896800000895d */ /* 0x004fea0003900000 */
[----:B------:R-:W2:Y:S02]  /*7940*/  @!P0 SYNCS.PHASECHK.TRANS64 P0, [R0+URZ], R3 ;  /* 0x00000003000085a7 */ /* 0x000ea400080010ff */
[----:B--2---:R-:W-:Y:S05]  /*7950*/  @!P0 BRA `(.L_x_142) ;  /* 0xfffffffc00f08947 */ /* 0x004fea000383ffff */
[----:B------:R-:W-:Y:S05]  /*7960*/  BRA `(.L_x_143) ;  /* 0xffffffb000dc7947 */ /* 0x000fea000383ffff */
.L_x_50:
[----:B------:R-:W-:-:S07]  /*7970*/  MOV R0, UR4 ;  /* 0x0000000400007c02 */ /* 0x000fce0008000f00 */
.L_x_144:
[----:B-1----:R1:W2:Y:S02]  /*7980*/  SYNCS.PHASECHK.TRANS64.TRYWAIT P0, [R0+URZ], R3 ;  /* 0x00000003000075a7 */ /* 0x0022a400080011ff */
[----:B--2---:R-:W-:Y:S05]  /*7990*/  @!P0 NANOSLEEP.SYNCS 0x989680 ;  /* 0x009896800000895d */ /* 0x004fea0003900000 */
[----:B------:R-:W2:Y:S02]  /*79a0*/  @!P0 SYNCS.PHASECHK.TRANS64 P0, [R0+URZ], R3 ;  /* 0x00000003000085a7 */ /* 0x000ea400080010ff */
[----:B--2---:R-:W-:Y:S05]  /*79b0*/  @!P0 BRA `(.L_x_144) ;  /* 0xfffffffc00f08947 */ /* 0x004fea000383ffff */
[----:B------:R-:W-:Y:S05]  /*79c0*/  BRA `(.L_x_145) ;  /* 0xffffffb000e87947 */ /* 0x000fea000383ffff */
.L_x_51:
[----:B------:R-:W-:-:S07]  /*79d0*/  MOV R0, UR4 ;  /* 0x0000000400007c02 */ /* 0x000fce0008000f00 */
.L_x_146:
[----:B-1----:R1:W2:Y:S02]  /*79e0*/  SYNCS.PHASECHK.TRANS64.TRYWAIT P0, [R0+URZ], R3 ;  /* 0x00000003000075a7 */ /* 0x0022a400080011ff */
[----:B--2---:R-:W-:Y:S05]  /*79f0*/  @!P0 NANOSLEEP.SYNCS 0x989680 ;  /* 0x009896800000895d */ /* 0x004fea0003900000 */
[----:B------:R-:W2:Y:S02]  /*7a00*/  @!P0 SYNCS.PHASECHK.TRANS64 P0, [R0+URZ], R3 ;  /* 0x00000003000085a7 */ /* 0x000ea400080010ff */
[----:B--2---:R-:W-:Y:S05]  /*7a10*/  @!P0 BRA `(.L_x_146) ;  /* 0xfffffffc00f08947 */ /* 0x004fea000383ffff */
[----:B------:R-:W-:Y:S05]  /*7a20*/  BRA `(.L_x_147) ;  /* 0xffffffb000f47947 */ /* 0x000fea000383ffff */
.L_x_52:
[----:B------:R-:W-:-:S07]  /*7a30*/  MOV R0, UR4 ;  /* 0x0000000400007c02 */ /* 0x000fce0008000f00 */
.L_x_148:
[----:B-1----:R1:W2:Y:S02]  /*7a40*/  SYNCS.PHASECHK.TRANS64.TRYWAIT P0, [R0+URZ], R3 ;  /* 0x00000003000075a7 */ /* 0x0022a400080011ff */
[----:B--2---:R-:W-:Y:S05]  /*7a50*/  @!P0 NANOSLEEP.SYNCS 0x989680 ;  /* 0x009896800000895d */ /* 0x004fea0003900000 */
[----:B------:R-:W2:Y:S02]  /*7a60*/  @!P0 SYNCS.PHASECHK.TRANS64 P0, [R0+URZ], R3 ;  /* 0x00000003000085a7 */ /* 0x000ea400080010ff */
[----:B--2---:R-:W-:Y:S05]  /*7a70*/  @!P0 BRA `(.L_x_148) ;  /* 0xfffffffc00f08947 */ /* 0x004fea000383ffff */
[----:B------:R-:W-:Y:S05]  /*7a80*/  BRA `(.L_x_149) ;  /* 0xffffffb400007947 */ /* 0x000fea000383ffff */
.L_x_53:
[----:B------:R-:W-:-:S07]  /*7a90*/  MOV R0, UR4 ;  /* 0x0000000400007c02 */ /* 0x000fce0008000f00 */
.L_x_150:
[----:B-1----:R1:W2:Y:S02]  /*7aa0*/  SYNCS.PHASECHK.TRANS64.TRYWAIT P0, [R0+URZ], R3 ;  /* 0x00000003000075a7 */ /* 0x0022a400080011ff */
[----:B--2---:R-:W-:Y:S05]  /*7ab0*/  @!P0 NANOSLEEP.SYNCS 0x989680 ;  /* 0x009896800000895d */ /* 0x004fea0003900000 */
[----:B------:R-:W2:Y:S02]  /*7ac0*/  @!P0 SYNCS.PHASECHK.TRANS64 P0, [R0+URZ], R3 ;  /* 0x00000003000085a7 */ /* 0x000ea400080010ff */
[----:B--2---:R-:W-:Y:S05]  /*7ad0*/  @!P0 BRA `(.L_x_150) ;  /* 0xfffffffc00f08947 */ /* 0x004fea000383ffff */
[----:B------:R-:W-:Y:S05]  /*7ae0*/  BRA `(.L_x_151) ;  /* 0xffffffb4000c7947 */ /* 0x000fea000383ffff */
.L_x_54:
[----:B------:R-:W-:-:S07]  /*7af0*/  MOV R0, UR4 ;  /* 0x0000000400007c02 */ /* 0x000fce0008000f00 */
.L_x_152:
[----:B-1----:R1:W2:Y:S02]  /*7b00*/  SYNCS.PHASECHK.TRANS64.TRYWAIT P0, [R0+URZ], R3 ;  /* 0x00000003000075a7 */ /* 0x0022a400080011ff */
[----:B--2---:R-:W-:Y:S05]  /*7b10*/  @!P0 NANOSLEEP.SYNCS 0x989680 ;  /* 0x009896800000895d */ /* 0x004fea0003900000 */
[----:B------:R-:W2:Y:S02]  /*7b20*/  @!P0 SYNCS.PHASECHK.TRANS64 P0, [R0+URZ], R3 ;  /* 0x00000003000085a7 */ /* 0x000ea400080010ff */
[----:B--2---:R-:W-:Y:S05]  /*7b30*/  @!P0 BRA `(.L_x_152) ;  /* 0xfffffffc00f08947 */ /* 0x004fea000383ffff */
[----:B------:R-:W-:Y:S05]  /*7b40*/  BRA `(.L_x_153) ;  /* 0xffffffb400187947 */ /* 0x000fea000383ffff */
.L_x_55:
[----:B------:R-:W-:-:S07]  /*7b50*/  MOV R0, UR4 ;  /* 0x0000000400007c02 */ /* 0x000fce0008000f00 */
.L_x_154:
[----:B-1----:R1:W2:Y:S02]  /*7b60*/  SYNCS.PHASECHK.TRANS64.TRYWAIT P0, [R0+URZ], R3 ;  /* 0x00000003000075a7 */ /* 0x0022a400080011ff */
[----:B--2---:R-:W-:Y:S05]  /*7b70*/  @!P0 NANOSLEEP.SYNCS 0x989680 ;  /* 0x009896800000895d */ /* 0x004fea0003900000 */
[----:B------:R-:W2:Y:S02]  /*7b80*/  @!P0 SYNCS.PHASECHK.TRANS64 P0, [R0+URZ], R3 ;  /* 0x00000003000085a7 */ /* 0x000ea400080010ff */
[----:B--2---:R-:W-:Y:S05]  /*7b90*/  @!P0 BRA `(.L_x_154) ;  /* 0xfffffffc00f08947 */ /* 0x004fea000383ffff */
[----:B------:R-:W-:Y:S05]  /*7ba0*/  BRA `(.L_x_155) ;  /* 0xffffffb400247947 */ /* 0x000fea000383ffff */
.L_x_56:
[----:B------:R-:W-:-:S07]  /*7bb0*/  MOV R0, UR4 ;  /* 0x0000000400007c02 */ /* 0x000fce0008000f00 */
.L_x_156:
[----:B-1----:R1:W2:Y:S02]  /*7bc0*/  SYNCS.PHASECHK.TRANS64.TRYWAIT P0, [R0+URZ], R3 ;  /* 0x00000003000075a7 */ /* 0x0022a400080011ff */
[----:B--2---:R-:W-:Y:S05]  /*7bd0*/  @!P0 NANOSLEEP.SYNCS 0x989680 ;  /* 0x009896800000895d */ /* 0x004fea0003900000 */
[----:B------:R-:W2:Y:S02]  /*7be0*/  @!P0 SYNCS.PHASECHK.TRANS64 P0, [R0+URZ], R3 ;  /* 0x00000003000085a7 */ /* 0x000ea400080010ff */
[----:B--2---:R-:W-:Y:S05]  /*7bf0*/  @!P0 BRA `(.L_x_156) ;  /* 0xfffffffc00f08947 */ /* 0x004fea000383ffff */
[----:B------:R-:W-:Y:S05]  /*7c00*/  BRA `(.L_x_157) ;  /* 0xffffffb400307947 */ /* 0x000fea000383ffff */
.L_x_57:
[----:B------:R-:W-:-:S07]  /*7c10*/  MOV R0, UR4 ;  /* 0x0000000400007c02 */ /* 0x000fce0008000f00 */
.L_x_158:
[----:B-1----:R1:W2:Y:S02]  /*7c20*/  SYNCS.PHASECHK.TRANS64.TRYWAIT P0, [R0+URZ], R3 ;  /* 0x00000003000075a7 */ /* 0x0022a400080011ff */
[----:B--2---:R-:W-:Y:S05]  /*7c30*/  @!P0 NANOSLEEP.SYNCS 0x989680 ;  /* 0x009896800000895d */ /* 0x004fea0003900000 */
[----:B------:R-:W2:Y:S02]  /*7c40*/  @!P0 SYNCS.PHASECHK.TRANS64 P0, [R0+URZ], R3 ;  /* 0x00000003000085a7 */ /* 0x000ea400080010ff */
[----:B--2---:R-:W-:Y:S05]  /*7c50*/  @!P0 BRA `(.L_x_158) ;  /* 0xfffffffc00f08947 */ /* 0x004fea000383ffff */
[----:B------:R-:W-:Y:S05]  /*7c60*/  BRA `(.L_x_159) ;  /* 0xffffffb4003c7947 */ /* 0x000fea000383ffff */
.L_x_58:
[----:B------:R-:W-:-:S07]  /*7c70*/  MOV R0, UR4 ;  /* 0x0000000400007c02 */ /* 0x000fce0008000f00 */
.L_x_160:
[----:B-1----:R1:W2:Y:S02]  /*7c80*/  SYNCS.PHASECHK.TRANS64.TRYWAIT P0, [R0+URZ], R3 ;  /* 0x00000003000075a7 */ /* 0x0022a400080011ff */
[----:B--2---:R-:W-:Y:S05]  /*7c90*/  @!P0 NANOSLEEP.SYNCS 0x989680 ;  /* 0x009896800000895d */ /* 0x004fea0003900000 */
[----:B------:R-:W2:Y:S02]  /*7ca0*/  @!P0 SYNCS.PHASECHK.TRANS64 P0, [R0+URZ], R3 ;  /* 0x00000003000085a7 */ /* 0x000ea400080010ff */
[----:B--2---:R-:W-:Y:S05]  /*7cb0*/  @!P0 BRA `(.L_x_160) ;  /* 0xfffffffc00f08947 */ /* 0x004fea000383ffff */
[----:B------:R-:W-:Y:S05]  /*7cc0*/  BRA `(.L_x_161) ;  /* 0xffffffb400487947 */ /* 0x000fea000383ffff */
.L_x_59:
[----:B------:R-:W-:-:S07]  /*7cd0*/  MOV R0, UR4 ;  /* 0x0000000400007c02 */ /* 0x000fce0008000f00 */
.L_x_162:
[----:B-1----:R1:W2:Y:S02]  /*7ce0*/  SYNCS.PHASECHK.TRANS64.TRYWAIT P0, [R0+URZ], R3 ;  /* 0x00000003000075a7 */ /* 0x0022a400080011ff */
[----:B--2---:R-:W-:Y:S05]  /*7cf0*/  @!P0 NANOSLEEP.SYNCS 0x989680 ;  /* 0x009896800000895d */ /* 0x004fea0003900000 */
[----:B------:R-:W2:Y:S02]  /*7d00*/  @!P0 SYNCS.PHASECHK.TRANS64 P0, [R0+URZ], R3 ;  /* 0x00000003000085a7 */ /* 0x000ea400080010ff */
[----:B--2---:R-:W-:Y:S05]  /*7d10*/  @!P0 BRA `(.L_x_162) ;  /* 0xfffffffc00f08947 */ /* 0x004fea000383ffff */
[----:B------:R-:W-:Y:S05]  /*7d20*/  BRA `(.L_x_163) ;  /* 0xffffffb400547947 */ /* 0x000fea000383ffff */
.L_x_60:
[----:B------:R-:W-:-:S07]  /*7d30*/  MOV R0, UR4 ;  /* 0x0000000400007c02 */ /* 0x000fce0008000f00 */
.L_x_164:
[----:B-1----:R1:W2:Y:S02]  /*7d40*/  SYNCS.PHASECHK.TRANS64.TRYWAIT P0, [R0+URZ], R3 ;  /* 0x00000003000075a7 */ /* 0x0022a400080011ff */
[----:B--2---:R-:W-:Y:S05]  /*7d50*/  @!P0 NANOSLEEP.SYNCS 0x989680 ;  /* 0x009896800000895d */ /* 0x004fea0003900000 */
[----:B------:R-:W2:Y:S02]  /*7d60*/  @!P0 SYNCS.PHASECHK.TRANS64 P0, [R0+URZ], R3 ;  /* 0x00000003000085a7 */ /* 0x000ea400080010ff */
[----:B--2---:R-:W-:Y:S05]  /*7d70*/  @!P0 BRA `(.L_x_164) ;  /* 0xfffffffc00f08947 */ /* 0x004fea000383ffff */
[----:B------:R-:W-:Y:S05]  /*7d80*/  BRA `(.L_x_165) ;  /* 0xffffffb400607947 */ /* 0x000fea000383ffff */
.L_x_63:
[----:B--2---:R2:W3:Y:S02]  /*7d90*/  SYNCS.PHASECHK.TRANS64.TRYWAIT P0, [R2+URZ+0x1a0], R4 ;  /* 0x0001a004020075a7 */ /* 0x0044e400080011ff */
[----:B---3--:R-:W-:Y:S05]  /*7da0*/  @!P0 NANOSLEEP.SYNCS 0x989680 ;  /* 0x009896800000895d */ /* 0x008fea0003900000 */
[----:B------:R-:W3:Y:S02]  /*7db0*/  @!P0 SYNCS.PHASECHK.TRANS64 P0, [R2+URZ+0x1a0], R4 ;  /* 0x0001a004020085a7 */ /* 0x000ee400080010ff */
[----:B---3--:R-:W-:Y:S05]  /*7dc0*/  @!P0 BRA `(.L_x_63) ;  /* 0xfffffffc00f08947 */ /* 0x008fea000383ffff */
[----:B------:R-:W-:Y:S05]  /*7dd0*/  BRA `(.L_x_166) ;  /* 0xffffffb400bc7947 */ /* 0x000fea000383ffff */
.L_x_64:
[----:B------:R-:W-:-:S07]  /*7de0*/  MOV R2, UR5 ;  /* 0x0000000500027c02 */ /* 0x000fce0008000f00 */
.L_x_167:
[----:B--2---:R2:W3:Y:S02]  /*7df0*/  SYNCS.PHASECHK.TRANS64.TRYWAIT P0, [R2+URZ+0x150], R5 ;  /* 0x00015005020075a7 */ /* 0x0044e400080011ff */
[----:B---3--:R-:W-:Y:S05]  /*7e00*/  @!P0 NANOSLEEP.SYNCS 0x989680 ;  /* 0x009896800000895d */ /* 0x008fea0003900000 */
[----:B------:R-:W3:Y:S02]  /*7e10*/  @!P0 SYNCS.PHASECHK.TRANS64 P0, [R2+URZ+0x150], R5 ;  /* 0x00015005020085a7 */ /* 0x000ee400080010ff */
[----:B---3--:R-:W-:Y:S05]  /*7e20*/  @!P0 BRA `(.L_x_167) ;  /* 0xfffffffc00f08947 */ /* 0x008fea000383ffff */
[----:B------:R-:W-:Y:S05]  /*7e30*/  BRA `(.L_x_168) ;  /* 0xffffffb400cc7947 */ /* 0x000fea000383ffff */
.L_x_65:
[----:B--2---:R2:W3:Y:S02]  /*7e40*/  SYNCS.PHASECHK.TRANS64.TRYWAIT P1, [R2+URZ+0x140], R4 ;  /* 0x00014004020075a7 */ /* 0x0044e400080211ff */
[----:B---3--:R-:W-:Y:S05]  /*7e50*/  @!P1 NANOSLEEP.SYNCS 0x989680 ;  /* 0x009896800000995d */ /* 0x008fea0003900000 */
[----:B------:R-:W3:Y:S02]  /*7e60*/  @!P1 SYNCS.PHASECHK.TRANS64 P1, [R2+URZ+0x140], R4 ;  /* 0x00014004020095a7 */ /* 0x000ee400080210ff */
[----:B---3--:R-:W-:Y:S05]  /*7e70*/  @!P1 BRA `(.L_x_65) ;  /* 0xfffffffc00f09947 */ /* 0x008fea000383ffff */
[----:B------:R-:W-:Y:S05]  /*7e80*/  BRA `(.L_x_169) ;  /* 0xffffffb400fc7947 */ /* 0x000fea000383ffff */
.L_x_68:
[----:B------:R-:W-:-:S07]  /*7e90*/  MOV R0, UR5 ;  /* 0x0000000500007c02 */ /* 0x000fce0008000f00 */
.L_x_170:
[----:B--2---:R2:W3:Y:S02]  /*7ea0*/  SYNCS.PHASECHK.TRANS64.TRYWAIT P0, [R0+URZ+0x150], R2 ;  /* 0x00015002000075a7 */ /* 0x0044e400080011ff */
[----:B---3--:R-:W-:Y:S05]  /*7eb0*/  @!P0 NANOSLEEP.SYNCS 0x989680 ;  /* 0x009896800000895d */ /* 0x008fea0003900000 */
[----:B------:R-:W3:Y:S02]  /*7ec0*/  @!P0 SYNCS.PHASECHK.TRANS64 P0, [R0+URZ+0x150], R2 ;  /* 0x00015002000085a7 */ /* 0x000ee400080010ff */
[----:B---3--:R-:W-:Y:S05]  /*7ed0*/  @!P0 BRA `(.L_x_170) ;  /* 0xfffffffc00f08947 */ /* 0x008fea000383ffff */
[----:B------:R-:W-:Y:S05]  /*7ee0*/  BRA `(.L_x_67) ;  /* 0xffffffb800507947 */ /* 0x000fea000383ffff */
.L_x_77:
[----:B--2---:R-:W-:-:S04]  /*7ef0*/  MOV R5, UR4 ;  /* 0x0000000400057c02 */ /* 0x004fc80008000f00 */
[----:B------:R2:W3:Y:S03]  /*7f00*/  SYNCS.PHASECHK.TRANS64.TRYWAIT P0, [R5+URZ+0x8], R6 ;  /* 0x00000806050075a7 */ /* 0x0004e600080011ff */
[----:B---3--:R-:W-:Y:S05]  /*7f10*/  @!P0 NANOSLEEP.SYNCS 0x989680 ;  /* 0x009896800000895d */ /* 0x008fea0003900000 */
[----:B------:R-:W3:Y:S02]  /*7f20*/  @!P0 SYNCS.PHASECHK.TRANS64 P0, [R5+URZ+0x8], R6 ;  /* 0x00000806050085a7 */ /* 0x000ee400080010ff */
[----:B---3--:R-:W-:Y:S05]  /*7f30*/  @!P0 BRA `(.L_x_77) ;  /* 0xfffffffc00ec8947 */ /* 0x008fea000383ffff */
[----:B------:R-:W-:Y:S05]  /*7f40*/  BRA `(.L_x_76) ;  /* 0xffffffbc00047947 */ /* 0x000fea000383ffff */
.L_x_79:
[----:B------:R-:W-:Y:S01]  /*7f50*/  BSSY B0, `(.L_x_171) ;  /* 0x0000006000007945 */ /* 0x000fe20003800000 */
[----:B------:R-:W-:-:S07]  /*7f60*/  MOV R15, 0xffffffff ;  /* 0xffffffff000f7802 */ /* 0x000fce0000000f00 */
[----:B-12--5:R-:W-:Y:S05]  /*7f70*/  WARPSYNC.COLLECTIVE R15, `(.L_x_172) ;  /* 0x000000000f0c7348 */ /* 0x026fea0003c00000 */
[----:B------:R-:W-:Y:S02]  /*7f80*/  ELECT P6, UR79, PT ;  /* 0x00000000004f782f */ /* 0x000fe400038c0000 */
[----:B------:R-:W-:Y:S01]  /*7f90*/  MOV R14, UR79 ;  /* 0x0000004f000e7c02 */ /* 0x000fe20008000f00 */
[----:B-12--5:R-:W-:Y:S10]  /*7fa0*/  ENDCOLLECTIVE ;  /* 0x000000000000791b */ /* 0x026ff40003800000 */
.L_x_172:
[----:B------:R-:W-:Y:S05]  /*7fb0*/  BSYNC B0 ;  /* 0x0000000000007941 */ /* 0x000fea0003800000 */
.L_x_171:
[----:B------:R-:W-:Y:S01]  /*7fc0*/  PLOP3.LUT P0, PT, P6, PT, PT, 0x80, 0x8 ;  /* 0x000000000008781c */ /* 0x000fe2000370f070 */
[----:B------:R-:W-:-:S12]  /*7fd0*/  BRA `(.L_x_173) ;  /* 0xffffffbc00307947 */ /* 0x000fd8000383ffff */
.L_x_81:
[----:B--2---:R-:W-:-:S04]  /*7fe0*/  MOV R0, UR4 ;  /* 0x0000000400007c02 */ /* 0x004fc80008000f00 */
[----:B------:R2:W3:Y:S03]  /*7ff0*/  SYNCS.PHASECHK.TRANS64.TRYWAIT P0, [R0+URZ+0x8], R4 ;  /* 0x00000804000075a7 */ /* 0x0004e600080011ff */
[----:B---3--:R-:W-:Y:S05]  /*8000*/  @!P0 NANOSLEEP.SYNCS 0x989680 ;  /* 0x009896800000895d */ /* 0x008fea0003900000 */
[----:B------:R-:W3:Y:S02]  /*8010*/  @!P0 SYNCS.PHASECHK.TRANS64 P0, [R0+URZ+0x8], R4 ;  /* 0x00000804000085a7 */ /* 0x000ee400080010ff */
[----:B---3--:R-:W-:Y:S05]  /*8020*/  @!P0 BRA `(.L_x_81) ;  /* 0xfffffffc00ec8947 */ /* 0x008fea000383ffff */
[----:B------:R-:W-:Y:S05]  /*8030*/  BRA `(.L_x_80) ;  /* 0xffffffbc00347947 */ /* 0x000fea000383ffff */
.L_x_82:
[----:B-1----:R1:W2:Y:S02]  /*8040*/  SYNCS.PHASECHK.TRANS64.TRYWAIT P0, [R0+URZ+0x140], R3 ;  /* 0x00014003000075a7 */ /* 0x0022a400080011ff */
[----:B--2---:R-:W-:Y:S05]  /*8050*/  @!P0 NANOSLEEP.SYNCS 0x989680 ;  /* 0x009896800000895d */ /* 0x004fea0003900000 */
[----:B------:R-:W2:Y:S02]  /*8060*/  @!P0 SYNCS.PHASECHK.TRANS64 P0, [R0+URZ+0x140], R3 ;  /* 0x00014003000085a7 */ /* 0x000ea400080010ff */
[----:B--2---:R-:W-:Y:S05]  /*8070*/  @!P0 BRA `(.L_x_82) ;  /* 0xfffffffc00f08947 */ /* 0x004fea000383ffff */
[----:B------:R-:W-:Y:S05]  /*8080*/  BRA `(.L_x_174) ;  /* 0xffffffc000207947 */ /* 0x000fea000383ffff */
.L_x_84:
[----:B------:R-:W-:-:S07]  /*8090*/  MOV R0, UR7 ;  /* 0x0000000700007c02 */ /* 0x000fce0008000f00 */
.L_x_175:
[----:B-1----:R1:W3:Y:S02]  /*80a0*/  SYNCS.PHASECHK.TRANS64.TRYWAIT P0, [R0+URZ+0x180], R3 ;  /* 0x00018003000075a7 */ /* 0x0022e400080011ff */
[----:B---3--:R-:W-:Y:S05]  /*80b0*/  @!P0 NANOSLEEP.SYNCS 0x989680 ;  /* 0x009896800000895d */ /* 0x008fea0003900000 */
[----:B------:R-:W3:Y:S02]  /*80c0*/  @!P0 SYNCS.PHASECHK.TRANS64 P0, [R0+URZ+0x180], R3 ;  /* 0x00018003000085a7 */ /* 0x000ee400080010ff */
[----:B---3--:R-:W-:Y:S05]  /*80d0*/  @!P0 BRA `(.L_x_175) ;  /* 0xfffffffc00f08947 */ /* 0x008fea000383ffff */
[----:B------:R-:W-:Y:S05]  /*80e0*/  BRA `(.L_x_176) ;  /* 0xffffffc000687947 */ /* 0x000fea000383ffff */
.L_x_87:
[----:B------:R-:W-:Y:S07]  /*80f0*/  MOV R0, UR6 ;  /* 0x0000000600007c02 */ /* 0x000fee0008000f00 */
.L_x_177:
[----:B-1----:R1:W3:Y:S02]  /*8100*/  SYNCS.PHASECHK.TRANS64.TRYWAIT P0, [R0+URZ], R3 ;  /* 0x00000003000075a7 */ /* 0x0022e400080011ff */
[----:B---3--:R-:W-:Y:S05]  /*8110*/  @!P0 NANOSLEEP.SYNCS 0x989680 ;  /* 0x009896800000895d */ /* 0x008fea0003900000 */
[----:B------:R-:W3:Y:S02]  /*8120*/  @!P0 SYNCS.PHASECHK.TRANS64 P0, [R0+URZ], R3 ;  /* 0x00000003000085a7 */ /* 0x000ee400080010ff */
[----:B---3--:R-:W-:Y:S05]  /*8130*/  @!P0 BRA `(.L_x_177) ;  /* 0xfffffffc00f08947 */ /* 0x008fea000383ffff */
[----:B------:R-:W-:Y:S05]  /*8140*/  BRA `(.L_x_86) ;  /* 0xffffffc0007c7947 */ /* 0x000fea000383ffff */
.L_x_91:
[----:B-1----:R-:W-:-:S07]  /*8150*/  MOV R0, UR7 ;  /* 0x0000000700007c02 */ /* 0x002fce0008000f00 */
.L_x_178:
[----:B-1----:R1:W2:Y:S02]  /*8160*/  SYNCS.PHASECHK.TRANS64.TRYWAIT P0, [R0+URZ], R2 ;  /* 0x00000002000075a7 */ /* 0x0022a400080011ff */
[----:B--2---:R-:W-:Y:S05]  /*8170*/  @!P0 NANOSLEEP.SYNCS 0x989680 ;  /* 0x009896800000895d */ /* 0x004fea0003900000 */
[----:B------:R-:W2:Y:S02]  /*8180*/  @!P0 SYNCS.PHASECHK.TRANS64 P0, [R0+URZ], R2 ;  /* 0x00000002000085a7 */ /* 0x000ea400080010ff */
[----:B--2---:R-:W-:Y:S05]  /*8190*/  @!P0 BRA `(.L_x_178) ;  /* 0xfffffffc00f08947 */ /* 0x004fea000383ffff */
[----:B------:R-:W-:Y:S05]  /*81a0*/  BRA `(.L_x_179) ;  /* 0xffffffc400747947 */ /* 0x000fea000383ffff */
.L_x_92:
[----:B------:R-:W-:-:S07]  /*81b0*/  MOV R0, UR7 ;  /* 0x0000000700007c02 */ /* 0x000fce0008000f00 */
.L_x_180:
[----:B-1----:R1:W2:Y:S02]  /*81c0*/  SYNCS.PHASECHK.TRANS64.TRYWAIT P0, [R0+URZ], R3 ;  /* 0x00000003000075a7 */ /* 0x0022a400080011ff */
[----:B--2---:R-:W-:Y:S05]  /*81d0*/  @!P0 NANOSLEEP.SYNCS 0x989680 ;  /* 0x009896800000895d */ /* 0x004fea0003900000 */
[----:B------:R-:W2:Y:S02]  /*81e0*/  @!P0 SYNCS.PHASECHK.TRANS64 P0, [R0+URZ], R3 ;  /* 0x00000003000085a7 */ /* 0x000ea400080010ff */
[----:B--2---:R-:W-:Y:S05]  /*81f0*/  @!P0 BRA `(.L_x_180) ;  /* 0xfffffffc00f08947 */ /* 0x004fea000383ffff */
[----:B------:R-:W-:Y:S05]  /*8200*/  BRA `(.L_x_181) ;  /* 0xffffffc400807947 */ /* 0x000fea000383ffff */
.L_x_93:
[----:B------:R-:W-:-:S07]  /*8210*/  MOV R0, UR7 ;  /* 0x0000000700007c02 */ /* 0x000fce0008000f00 */
.L_x_182:
[----:B-1----:R1:W2:Y:S02]  /*8220*/  SYNCS.PHASECHK.TRANS64.TRYWAIT P0, [R0+URZ], R3 ;  /* 0x00000003000075a7 */ /* 0x0022a400080011ff */
[----:B--2---:R-:W-:Y:S05]  /*8230*/  @!P0 NANOSLEEP.SYNCS 0x989680 ;  /* 0x009896800000895d */ /* 0x004fea0003900000 */
[----:B------:R-:W2:Y:S02]  /*8240*/  @!P0 SYNCS.PHASECHK.TRANS64 P0, [R0+URZ], R3 ;  /* 0x00000003000085a7 */ /* 0x000ea400080010ff */
[----:B--2---:R-:W-:Y:S05]  /*8250*/  @!P0 BRA `(.L_x_182) ;  /* 0xfffffffc00f08947 */ /* 0x004fea000383ffff */
[----:B------:R-:W-:Y:S05]  /*8260*/  BRA `(.L_x_183) ;  /* 0xffffffc4008c7947 */ /* 0x000fea000383ffff */
.L_x_96:
[----:B------:R-:W-:-:S07]  /*8270*/  MOV R0, UR5 ;  /* 0x0000000500007c02 */ /* 0x000fce0008000f00 */
.L_x_184:
[----:B-1----:R1:W2:Y:S02]  /*8280*/  SYNCS.PHASECHK.TRANS64.TRYWAIT P1, [R0+URZ+0x1c0], R2 ;  /* 0x0001c002000075a7 */ /* 0x0022a400080211ff */
[----:B--2---:R-:W-:Y:S05]  /*8290*/  @!P1 NANOSLEEP.SYNCS 0x989680 ;  /* 0x009896800000995d */ /* 0x004fea0003900000 */
[----:B------:R-:W2:Y:S02]  /*82a0*/  @!P1 SYNCS.PHASECHK.TRANS64 P1, [R0+URZ+0x1c0], R2 ;  /* 0x0001c002000095a7 */ /* 0x000ea400080210ff */
[----:B--2---:R-:W-:Y:S05]  /*82b0*/  @!P1 BRA `(.L_x_184) ;  /* 0xfffffffc00f09947 */ /* 0x004fea000383ffff */
[----:B------:R-:W-:Y:S05]  /*82c0*/  BRA `(.L_x_185) ;  /* 0xffffffc400d87947 */ /* 0x000fea000383ffff */
.L_x_101:
[----:B---3--:R3:W4:Y:S02]  /*82d0*/  SYNCS.PHASECHK.TRANS64.TRYWAIT P0, [R7+URZ+0x140], R0 ;  /* 0x00014000070075a7 */ /* 0x00872400080011ff */
[----:B----4-:R-:W-:Y:S05]  /*82e0*/  @!P0 NANOSLEEP.SYNCS 0x989680 ;  /* 0x009896800000895d */ /* 0x010fea0003900000 */
[----:B------:R-:W4:Y:S02]  /*82f0*/  @!P0 SYNCS.PHASECHK.TRANS64 P0, [R7+URZ+0x140], R0 ;  /* 0x00014000070085a7 */ /* 0x000f2400080010ff */
[----:B----4-:R-:W-:Y:S05]  /*8300*/  @!P0 BRA `(.L_x_101) ;  /* 0xfffffffc00f08947 */ /* 0x010fea000383ffff */
[----:B------:R-:W-:Y:S05]  /*8310*/  BRA `(.L_x_186) ;  /* 0xffffffc800f07947 */ /* 0x000fea000383ffff */
.L_x_104:
[----:B-1----:R-:W-:Y:S07]  /*8320*/  MOV R0, UR19 ;  /* 0x0000001300007c02 */ /* 0x002fee0008000f00 */
.L_x_187:
[----:B-1----:R1:W3:Y:S02]  /*8330*/  SYNCS.PHASECHK.TRANS64.TRYWAIT P2, [R0+URZ+0x138], R7 ;  /* 0x00013807000075a7 */ /* 0x0022e400080411ff */
[----:B---3--:R-:W-:Y:S05]  /*8340*/  @!P2 NANOSLEEP.SYNCS 0x989680 ;  /* 0x009896800000a95d */ /* 0x008fea0003900000 */
[----:B------:R-:W3:Y:S02]  /*8350*/  @!P2 SYNCS.PHASECHK.TRANS64 P2, [R0+URZ+0x138], R7 ;  /* 0x000138070000a5a7 */ /* 0x000ee400080410ff */
[----:B---3--:R-:W-:Y:S05]  /*8360*/  @!P2 BRA `(.L_x_187) ;  /* 0xfffffffc00f0a947 */ /* 0x008fea000383ffff */
[----:B------:R-:W-:Y:S05]  /*8370*/  BRA `(.L_x_103) ;  /* 0xffffffd000387947 */ /* 0x000fea000383ffff */
.L_x_107:
[----:B-1----:R-:W-:Y:S07]  /*8380*/  MOV R0, UR19 ;  /* 0x0000001300007c02 */ /* 0x002fee0008000f00 */
.L_x_188:
[----:B-1----:R1:W3:Y:S02]  /*8390*/  SYNCS.PHASECHK.TRANS64.TRYWAIT P0, [R0+URZ+0x128], R6 ;  /* 0x00012806000075a7 */ /* 0x0022e400080011ff */
[----:B---3--:R-:W-:Y:S05]  /*83a0*/  @!P0 NANOSLEEP.SYNCS 0x989680 ;  /* 0x009896800000895d */ /* 0x008fea0003900000 */
[----:B------:R-:W3:Y:S02]  /*83b0*/  @!P0 SYNCS.PHASECHK.TRANS64 P0, [R0+URZ+0x128], R6 ;  /* 0x00012806000085a7 */ /* 0x000ee400080010ff */
[----:B---3--:R-:W-:Y:S05]  /*83c0*/  @!P0 BRA `(.L_x_188) ;  /* 0xfffffffc00f08947 */ /* 0x008fea000383ffff */
[----:B------:R-:W-:Y:S05]  /*83d0*/  BRA `(.L_x_189) ;  /* 0xffffffd000847947 */ /* 0x000fea000383ffff */
.L_x_110:
[----:B--2---:R2:W3:Y:S02]  /*83e0*/  SYNCS.PHASECHK.TRANS64.TRYWAIT P0, [R3+URZ+0x140], R0 ;  /* 0x00014000030075a7 */ /* 0x0044e400080011ff */
[----:B---3--:R-:W-:Y:S05]  /*83f0*/  @!P0 NANOSLEEP.SYNCS 0x989680 ;  /* 0x009896800000895d */ /* 0x008fea0003900000 */
[----:B------:R-:W3:Y:S02]  /*8400*/  @!P0 SYNCS.PHASECHK.TRANS64 P0, [R3+URZ+0x140], R0 ;  /* 0x00014000030085a7 */ /* 0x000ee400080010ff */
[----:B---3--:R-:W-:Y:S05]  /*8410*/  @!P0 BRA `(.L_x_110) ;  /* 0xfffffffc00f08947 */ /* 0x008fea000383ffff */
[----:B------:R-:W-:Y:S05]  /*8420*/  BRA `(.L_x_190) ;  /* 0xffffffd400d07947 */ /* 0x000fea000383ffff */
.L_x_121:
[----:B-1----:R-:W-:Y:S04]  /*8430*/  MOV R0, UR57 ;  /* 0x0000003900007c02 */ /* 0x002fe80008000f00 */
[----:B------:R1:W2:Y:S03]  /*8440*/  SYNCS.PHASECHK.TRANS64.TRYWAIT P1, [R0+URZ+0x120], R3 ;  /* 0x00012003000075a7 */ /* 0x0002a600080211ff */
[----:B--2---:R-:W-:Y:S05]  /*8450*/  @!P1 NANOSLEEP.SYNCS 0x989680 ;  /* 0x009896800000995d */ /* 0x004fea0003900000 */
[----:B------:R-:W2:Y:S02]  /*8460*/  @!P1 SYNCS.PHASECHK.TRANS64 P1, [R0+URZ+0x120], R3 ;  /* 0x00012003000095a7 */ /* 0x000ea400080210ff */
[----:B--2---:R-:W-:Y:S05]  /*8470*/  @!P1 BRA `(.L_x_121) ;  /* 0xfffffffc00ec9947 */ /* 0x004fea000383ffff */
[----:B------:R-:W-:Y:S05]  /*8480*/  BRA `(.L_x_120) ;  /* 0xffffffe000e07947 */ /* 0x000fea000383ffff */
.L_x_123:
[----:B------:R1:W1:Y:S02]  /*8490*/  SYNCS.PHASECHK.TRANS64.TRYWAIT P1, [R83+URZ+0x160], R4 ;  /* 0x00016004530075a7 */ /* 0x00026400080211ff */
[----:B-1----:R-:W-:Y:S05]  /*84a0*/  @!P1 NANOSLEEP.SYNCS 0x989680 ;  /* 0x009896800000995d */ /* 0x002fea0003900000 */
[----:B------:R-:W1:Y:S02]  /*84b0*/  @!P1 SYNCS.PHASECHK.TRANS64 P1, [R83+URZ+0x160], R4 ;  /* 0x00016004530095a7 */ /* 0x000e6400080210ff */
[----:B-1----:R-:W-:Y:S05]  /*84c0*/  @!P1 BRA `(.L_x_123) ;  /* 0xfffffffc00f09947 */ /* 0x002fea000383ffff */
[----:B------:R-:W-:Y:S05]  /*84d0*/  BRA `(.L_x_122) ;  /* 0xffffffe4001c7947 */ /* 0x000fea000383ffff */
        .weak           $__internal_0_$__cuda_sm10x_tcgen05_guardrail_trap_col_being_dealloced_not_returned_by_alloc
        .type           $__internal_0_$__cuda_sm10x_tcgen05_guardrail_trap_col_being_dealloced_not_returned_by_alloc,@function
        .size           $__internal_0_$__cuda_sm10x_tcgen05_guardrail_trap_col_being_dealloced_not_returned_by_alloc,($__internal_1_$__cuda_sm10x_tcgen05_guardrail_trap_phase_invalid_during_alloc - $__internal_0_$__cuda_sm10x_tcgen05_guardrail_trap_col_being_dealloced_not_returned_by_alloc)
$__internal_0_$__cuda_sm10x_tcgen05_guardrail_trap_col_being_dealloced_not_returned_by_alloc:
[----:B------:R-:W-:Y:S05]  /*84e0*/  BPT.TRAP 0x1 ;  /* 0x000000040000795c */ /* 0x000fea0000300000 */
[----:B------:R-:W-:-:S04]  /*84f0*/  HFMA2 R3, -RZ, RZ, 0, 0 ;  /* 0x00000000ff037431 */ /* 0x000fc800000001ff */
[----:B------:R-:W-:Y:S05]  /*8500*/  RET.REL.NODEC R2 `(_ZN7cutlass13device_kernelINS_4gemm6kernel13GemmUniversalIN4cute5tupleIJiiiiEEENS1_10collective13CollectiveMmaINS1_35MainloopSm100TmaUmmaWarpSpecializedILi18ELi2ELi4ENS5_IJNS4_1CILi2EEENSA_ILi4EEENSA_ILi1EEEEEEEENS5_IJNSA_ILi128EEENSA_ILi64EEESG_EEEaNS5_IJlSD_lEEEaSJ_NS4_8TiledMMAINS4_8MMA_AtomIJNS4_21SM100_MMA_S8_2x1SM_SSIaaiLi128ELi64ELNS4_4UMMA5MajorE0ELSO_0ELNSN_8SaturateE0EEEEEENS4_6LayoutINS5_IJSD_SD_SD_EEENS5_IJNSA_ILi0EEESU_SU_EEEEENS5_IJNS4_10UnderscoreESX_SX_EEEEENS4_28SM100_TMA_2SM_LOAD_MULTICASTENS4_14ComposedLayoutINS4_7SwizzleILi3ELi4ELi3EEENS4_18smem_ptr_flag_bitsILi8EEENSS_INS5_IJNSA_ILi8EEESG_EEENS5_IJSG_SD_EEEEEEEvNS4_8identityENS4_18SM100_TMA_2SM_LOADES1A_vS1B_EENS_8epilogue10collective18CollectiveEpilogueINS1E_23Sm100TmaWarpSpecializedILi1ELi1ELi32ELb0ELb0EEEJNS5_IJSH_SH_SG_EEENS5_IJNSS_ISH_SD_EES1K_EEEaSJ_aSJ_NS1E_6fusion15FusionCallbacksIS1I_NS1M_17LinearCombinationIaiaiLNS_15FloatRoundStyleE2EEES1J_S1L_JEEENS4_5SM1004TMEM4LOAD26SM100_TMEM_LOAD_32dp32b32xENS4_13SM90_TMA_LOADENS11_INS12_ILi2ELi4ELi3EEES15_NSS_INS5_IJS16_SH_EEENS5_IJSH_SD_EEEEEEENS4_39AutoVectorizingCopyWithAssumedAlignmentILi128EEENS4_14SM90_TMA_STOREES21_S23_S23_EEEvvEEEEvNT_6ParamsE) ;  /* 0xffffff7802bc7950 */ /* 0x000fea0003c3ffff */
        .weak           $__internal_1_$__cuda_sm10x_tcgen05_guardrail_trap_phase_invalid_during_alloc
        .type           $__internal_1_$__cuda_sm10x_tcgen05_guardrail_trap_phase_invalid_during_alloc,@function
        .size           $__internal_1_$__cuda_sm10x_tcgen05_guardrail_trap_phase_invalid_during_alloc,($__internal_2_$__cuda_sm10x_tcgen05_guardrail_trap_unallocated_columns_being_dealloced - $__internal_1_$__cuda_sm10x_tcgen05_guardrail_trap_phase_invalid_during_alloc)
$__internal_1_$__cuda_sm10x_tcgen05_guardrail_trap_phase_invalid_during_alloc:
[----:B------:R-:W-:Y:S05]  /*8510*/  BPT.TRAP 0x1 ;  /* 0x000000040000795c */ /* 0x000fea0000300000 */
[----:B------:R-:W-:-:S04]  /*8520*/  MOV R5, 0x0 ;  /* 0x0000000000057802 */ /* 0x000fc80000000f00 */
[----:B------:R-:W-:Y:S05]  /*8530*/  RET.REL.NODEC R4 `(_ZN7cutlass13device_kernelINS_4gemm6kernel13GemmUniversalIN4cute5tupleIJiiiiEEENS1_10collective13CollectiveMmaINS1_35MainloopSm100TmaUmmaWarpSpecializedILi18ELi2ELi4ENS5_IJNS4_1CILi2EEENSA_ILi4EEENSA_ILi1EEEEEEEENS5_IJNSA_ILi128EEENSA_ILi64EEESG_EEEaNS5_IJlSD_lEEEaSJ_NS4_8TiledMMAINS4_8MMA_AtomIJNS4_21SM100_MMA_S8_2x1SM_SSIaaiLi128ELi64ELNS4_4UMMA5MajorE0ELSO_0ELNSN_8SaturateE0EEEEEENS4_6LayoutINS5_IJSD_SD_SD_EEENS5_IJNSA_ILi0EEESU_SU_EEEEENS5_IJNS4_10UnderscoreESX_SX_EEEEENS4_28SM100_TMA_2SM_LOAD_MULTICASTENS4_14ComposedLayoutINS4_7SwizzleILi3ELi4ELi3EEENS4_18smem_ptr_flag_bitsILi8EEENSS_INS5_IJNSA_ILi8EEESG_EEENS5_IJSG_SD_EEEEEEEvNS4_8identityENS4_18SM100_TMA_2SM_LOADES1A_vS1B_EENS_8epilogue10collective18CollectiveEpilogueINS1E_23Sm100TmaWarpSpecializedILi1ELi1ELi32ELb0ELb0EEEJNS5_IJSH_SH_SG_EEENS5_IJNSS_ISH_SD_EES1K_EEEaSJ_aSJ_NS1E_6fusion15FusionCallbacksIS1I_NS1M_17LinearCombinationIaiaiLNS_15FloatRoundStyleE2EEES1J_S1L_JEEENS4_5SM1004TMEM4LOAD26SM100_TMEM_LOAD_32dp32b32xENS4_13SM90_TMA_LOADENS11_INS12_ILi2ELi4ELi3EEES15_NSS_INS5_IJS16_SH_EEENS5_IJSH_SD_EEEEEEENS4_39AutoVectorizingCopyWithAssumedAlignmentILi128EEENS4_14SM90_TMA_STOREES21_S23_S23_EEEvvEEEEvNT_6ParamsE) ;  /* 0xffffff7804b07950 */ /* 0x000fea0003c3ffff */
        .weak           $__internal_2_$__cuda_sm10x_tcgen05_guardrail_trap_unallocated_columns_being_dealloced
        .type           $__internal_2_$__cuda_sm10x_tcgen05_guardrail_trap_unallocated_columns_being_dealloced,@function
        .size           $__internal_2_$__cuda_sm10x_tcgen05_guardrail_trap_unallocated_columns_being_dealloced,(.L_x_192 - $__internal_2_$__cuda_sm10x_tcgen05_guardrail_trap_unallocated_columns_being_dealloced)
$__internal_2_$__cuda_sm10x_tcgen05_guardrail_trap_unallocated_columns_being_dealloced:
[----:B------:R-:W-:Y:S05]  /*8540*/  BPT.TRAP 0x1 ;  /* 0x000000040000795c */ /* 0x000fea0000300000 */
[----:B------:R-:W-:-:S04]  /*8550*/  HFMA2 R3, -RZ, RZ, 0, 0 ;  /* 0x00000000ff037431 */ /* 0x000fc800000001ff */
[----:B------:R-:W-:Y:S05]  /*8560*/  RET.REL.NODEC R2 `(_ZN7cutlass13device_kernelINS_4gemm6kernel13GemmUniversalIN4cute5tupleIJiiiiEEENS1_10collective13CollectiveMmaINS1_35MainloopSm100TmaUmmaWarpSpecializedILi18ELi2ELi4ENS5_IJNS4_1CILi2EEENSA_ILi4EEENSA_ILi1EEEEEEEENS5_IJNSA_ILi128EEENSA_ILi64EEESG_EEEaNS5_IJlSD_lEEEaSJ_NS4_8TiledMMAINS4_8MMA_AtomIJNS4_21SM100_MMA_S8_2x1SM_SSIaaiLi128ELi64ELNS4_4UMMA5MajorE0ELSO_0ELNSN_8SaturateE0EEEEEENS4_6LayoutINS5_IJSD_SD_SD_EEENS5_IJNSA_ILi0EEESU_SU_EEEEENS5_IJNS4_10UnderscoreESX_SX_EEEEENS4_28SM100_TMA_2SM_LOAD_MULTICASTENS4_14ComposedLayoutINS4_7SwizzleILi3ELi4ELi3EEENS4_18smem_ptr_flag_bitsILi8EEENSS_INS5_IJNSA_ILi8EEESG_EEENS5_IJSG_SD_EEEEEEEvNS4_8identityENS4_18SM100_TMA_2SM_LOADES1A_vS1B_EENS_8epilogue10collective18CollectiveEpilogueINS1E_23Sm100TmaWarpSpecializedILi1ELi1ELi32ELb0ELb0EEEJNS5_IJSH_SH_SG_EEENS5_IJNSS_ISH_SD_EES1K_EEEaSJ_aSJ_NS1E_6fusion15FusionCallbacksIS1I_NS1M_17LinearCombinationIaiaiLNS_15FloatRoundStyleE2EEES1J_S1L_JEEENS4_5SM1004TMEM4LOAD26SM100_TMEM_LOAD_32dp32b32xENS4_13SM90_TMA_LOADENS11_INS12_ILi2ELi4ELi3EEES15_NSS_INS5_IJS16_SH_EEENS5_IJSH_SD_EEEEEEENS4_39AutoVectorizingCopyWithAssumedAlignmentILi128EEENS4_14SM90_TMA_STOREES21_S23_S23_EEEvvEEEEvNT_6ParamsE) ;  /* 0xffffff7802a47950 */ /* 0x000fea0003c3ffff */
.L_x_191:
[----:B------:R-:W-:-:S00]  /*8570*/  BRA `(.L_x_191) ;  /* 0xfffffffc00fc7947 */ /* 0x000fc0000383ffff */
[----:B------:R-:W-:-:S00]  /*8580*/  NOP ;  /* 0x0000000000007918 */ /* 0x000fc00000000000 */
[----:B------:R-:W-:-:S00]  /*8590*/  NOP ;  /* 0x0000000000007918 */ /* 0x000fc00000000000 */
[----:B------:R-:W-:-:S00]  /*85a0*/  NOP ;  /* 0x0000000000007918 */ /* 0x000fc00000000000 */
[----:B------:R-:W-:-:S00]  /*85b0*/  NOP ;  /* 0x0000000000007918 */ /* 0x000fc00000000000 */
[----:B------:R-:W-:-:S00]  /*85c0*/  NOP ;  /* 0x0000000000007918 */ /* 0x000fc00000000000 */
[----:B------:R-:W-:-:S00]  /*85d0*/  NOP ;  /* 0x0000000000007918 */ /* 0x000fc00000000000 */
[----:B------:R-:W-:-:S00]  /*85e0*/  NOP ;  /* 0x0000000000007918 */ /* 0x000fc00000000000 */
[----:B------:R-:W-:-:S00]  /*85f0*/  NOP ;  /* 0x0000000000007918 */ /* 0x000fc00000000000 */
.L_x_192:


//--------------------- .nv.global.init           --------------------------
	.section	.nv.global.init,"aw",@progbits
.nv.global.init:
	.type		$str$27,@object
	.size		$str$27,($str$28 - $str$27)
$str$27:
        /*0000*/ 	.byte	0x28, 0x61, 0x64, 0x64, 0x72, 0x65, 0x73, 0x73, 0x20, 0x26, 0x20, 0x6d, 0x61, 0x73, 0x6b, 0x29
        /*0010*/ 	.byte	0x20, 0x3d, 0x3d, 0x20, 0x30, 0x00
	.type		$str$28,@object
	.size		$str$28,($str$26 - $str$28)
$str$28:
        /*0016*/ 	.byte	0x2f, 0x74, 0x6d, 0x70, 0x2f, 0x63, 0x75, 0x74, 0x6c, 0x61, 0x73, 0x73, 0x5f, 0x73, 0x77, 0x65
        /*0026*/ 	.byte	0x65, 0x70, 0x5f, 0x73, 0x72, 0x63, 0x2f, 0x69, 0x6e, 0x63, 0x6c, 0x75, 0x64, 0x65, 0x2f, 0x63
        /*0036*/ 	.byte	0x75, 0x74, 0x65, 0x2f, 0x70, 0x6f, 0x69, 0x6e, 0x74, 0x65, 0x72, 0x5f, 0x66, 0x6c, 0x61, 0x67
        /*0046*/ 	.byte	0x67, 0x65, 0x64, 0x2e, 0x68, 0x70, 0x70, 0x00
	.type		$str$26,@object
	.size		$str$26,($str$25 - $str$26)
$str$26:
        /*004e*/ 	.byte	0x2f, 0x74, 0x6d, 0x70, 0x2f, 0x63, 0x75, 0x74, 0x6c, 0x61, 0x73, 0x73, 0x5f, 0x73, 0x77, 0x65
        /*005e*/ 	.byte	0x65, 0x70, 0x5f, 0x73, 0x72, 0x63, 0x2f, 0x69, 0x6e, 0x63, 0x6c, 0x75, 0x64, 0x65, 0x2f, 0x63
        /*006e*/ 	.byte	0x75, 0x74, 0x65, 0x2f, 0x61, 0x74, 0x6f, 0x6d, 0x2f, 0x63, 0x6f, 0x70, 0x79, 0x5f, 0x74, 0x72
        /*007e*/ 	.byte	0x61, 0x69, 0x74, 0x73, 0x5f, 0x73, 0x6d, 0x31, 0x30, 0x30, 0x2e, 0x68, 0x70, 0x70, 0x00
	.type		$str$25,@object
	.size		$str$25,(__unnamed_1 - $str$25)
$str$25:
        /*008d*/ 	.byte	0x28, 0x28, 0x75, 0x69, 0x6e, 0x74, 0x33, 0x32, 0x5f, 0x74, 0x28, 0x74, 0x68, 0x72, 0x65, 0x61
        /*009d*/ 	.byte	0x64, 0x49, 0x64, 0x78, 0x2e, 0x78, 0x29, 0x20, 0x2f, 0x20, 0x33, 0x32, 0x29, 0x20, 0x25, 0x20
        /*00ad*/ 	.byte	0x34, 0x29, 0x20, 0x3d, 0x3d, 0x20, 0x28, 0x28, 0x28, 0x74, 0x6d, 0x65, 0x6d, 0x5f, 0x61, 0x64
        /*00bd*/ 	.byte	0x64, 0x72, 0x20, 0x3e, 0x3e, 0x20, 0x31, 0x36, 0x29, 0x20, 0x2f, 0x20, 0x33, 0x32, 0x29, 0x20
        /*00cd*/ 	.byte	0x25, 0x20, 0x34, 0x29, 0x00
	.type		__unnamed_1,@object
	.size		__unnamed_1,(__unnamed_2 - __unnamed_1)
__unnamed_1:
        /*00d2*/ 	.byte	0x61, 0x75, 0x74, 0x6f, 0x20, 0x63, 0x75, 0x74, 0x65, 0x3a, 0x3a, 0x61, 0x73, 0x5f, 0x70, 0x6f
        /* <DEDUP_REMOVED lines=24> */
        /*0262*/ 	.byte	0x00
	.type		__unnamed_2,@object
	.size		__unnamed_2,(.L_2 - __unnamed_2)
__unnamed_2:
        /* <DEDUP_REMOVED lines=41> */
.L_2:


//--------------------- .nv.shared._ZN7cutlass13device_kernelINS_4gemm6kernel13GemmUniversalIN4cute5tupleIJiiiiEEENS1_10collective13CollectiveMmaINS1_35MainloopSm100TmaUmmaWarpSpecializedILi18ELi2ELi4ENS5_IJNS4_1CILi2EEENSA_ILi4EEENSA_ILi1EEEEEEEENS5_IJNSA_ILi128EEENSA_ILi64EEESG_EEEaNS5_IJlSD_lEEEaSJ_NS4_8TiledMMAINS4_8MMA_AtomIJNS4_21SM100_MMA_S8_2x1SM_SSIaaiLi128ELi64ELNS4_4UMMA5MajorE0ELSO_0ELNSN_8SaturateE0EEEEEENS4_6LayoutINS5_IJSD_SD_SD_EEENS5_IJNSA_ILi0EEESU_SU_EEEEENS5_IJNS4_10UnderscoreESX_SX_EEEEENS4_28SM100_TMA_2SM_LOAD_MULTICASTENS4_14ComposedLayoutINS4_7SwizzleILi3ELi4ELi3EEENS4_18smem_ptr_flag_bitsILi8EEENSS_INS5_IJNSA_ILi8EEESG_EEENS5_IJSG_SD_EEEEEEEvNS4_8identityENS4_18SM100_TMA_2SM_LOADES1A_vS1B_EENS_8epilogue10collective18CollectiveEpilogueINS1E_23Sm100TmaWarpSpecializedILi1ELi1ELi32ELb0ELb0EEEJNS5_IJSH_SH_SG_EEENS5_IJNSS_ISH_SD_EES1K_EEEaSJ_aSJ_NS1E_6fusion15FusionCallbacksIS1I_NS1M_17LinearCombinationIaiaiLNS_15FloatRoundStyleE2EEES1J_S1L_JEEENS4_5SM1004TMEM4LOAD26SM100_TMEM_LOAD_32dp32b32xENS4_13SM90_TMA_LOADENS11_INS12_ILi2ELi4ELi3EEES15_NSS_INS5_IJS16_SH_EEENS5_IJSH_SD_EEEEEEENS4_39AutoVectorizingCopyWithAssumedAlignmentILi128EEENS4_14SM90_TMA_STOREES21_S23_S23_EEEvvEEEEvNT_6ParamsE --------------------------
	.section	.nv.shared._ZN7cutlass13device_kernelINS_4gemm6kernel13GemmUniversalIN4cute5tupleIJiiiiEEENS1_10collective13CollectiveMmaINS1_35MainloopSm100TmaUmmaWarpSpecializedILi18ELi2ELi4ENS5_IJNS4_1CILi2EEENSA_ILi4EEENSA_ILi1EEEEEEEENS5_IJNSA_ILi128EEENSA_ILi64EEESG_EEEaNS5_IJlSD_lEEEaSJ_NS4_8TiledMMAINS4_8MMA_AtomIJNS4_21SM100_MMA_S8_2x1SM_SSIaaiLi128ELi64ELNS4_4UMMA5MajorE0ELSO_0ELNSN_8SaturateE0EEEEEENS4_6LayoutINS5_IJSD_SD_SD_EEENS5_IJNSA_ILi0EEESU_SU_EEEEENS5_IJNS4_10UnderscoreESX_SX_EEEEENS4_28SM100_TMA_2SM_LOAD_MULTICASTENS4_14ComposedLayoutINS4_7SwizzleILi3ELi4ELi3EEENS4_18smem_ptr_flag_bitsILi8EEENSS_INS5_IJNSA_ILi8EEESG_EEENS5_IJSG_SD_EEEEEEEvNS4_8identityENS4_18SM100_TMA_2SM_LOADES1A_vS1B_EENS_8epilogue10collective18CollectiveEpilogueINS1E_23Sm100TmaWarpSpecializedILi1ELi1ELi32ELb0ELb0EEEJNS5_IJSH_SH_SG_EEENS5_IJNSS_ISH_SD_EES1K_EEEaSJ_aSJ_NS1E_6fusion15FusionCallbacksIS1I_NS1M_17LinearCombinationIaiaiLNS_15FloatRoundStyleE2EEES1J_S1L_JEEENS4_5SM1004TMEM4LOAD26SM100_TMEM_LOAD_32dp32b32xENS4_13SM90_TMA_LOADENS11_INS12_ILi2ELi4ELi3EEES15_NSS_INS5_IJS16_SH_EEENS5_IJSH_SD_EEEEEEENS4_39AutoVectorizingCopyWithAssumedAlignmentILi128EEENS4_14SM90_TMA_STOREES21_S23_S23_EEEvvEEEEvNT_6ParamsE,"aw",@nobits
	.sectionflags	@""
	.align	16
	.zero		1024


//--------------------- .nv.shared.reserved.0     --------------------------
	.section	.nv.shared.reserved.0,"aw",@nobits
	.weak		__nv_reservedSMEM_offset_0_alias
	.size		__nv_reservedSMEM_offset_0_alias, 0, 64
	.other		__nv_reservedSMEM_offset_0_alias,@"STO_CUDA_RESERVED_SHARED STV_DEFAULT"
__nv_reservedSMEM_offset_0_alias:
	.zero		0
.nv.shared.reserved.0:
	.zero		64
	.weak		__nv_reservedSMEM_tcgen05_partition
	.type		__nv_reservedSMEM_tcgen05_partition,@object
	.size		__nv_reservedSMEM_tcgen05_partition,(.L_0 - __nv_reservedSMEM_tcgen05_partition)
__nv_reservedSMEM_tcgen05_partition:
	.zero		32
.L_0:


//--------------------- .nv.global                --------------------------
	.section	.nv.global,"aw",@nobits
.nv.global:
	.type		_ZN40_INTERNAL_eb1ad599_4_k_cu_390cfe66_348534cute1_E,@object
	.size		_ZN40_INTERNAL_eb1ad599_4_k_cu_390cfe66_348534cute1_E,(_ZN40_INTERNAL_eb1ad599_4_k_cu_390cfe66_348534cuda3std3__45__cpo6cbeginE - _ZN40_INTERNAL_eb1ad599_4_k_cu_390cfe66_348534cute1_E)
_ZN40_INTERNAL_eb1ad599_4_k_cu_390cfe66_348534cute1_E:
	.zero		1
	.type		_ZN40_INTERNAL_eb1ad599_4_k_cu_390cfe66_348534cuda3std3__45__cpo6cbeginE,@object
	.size		_ZN40_INTERNAL_eb1ad599_4_k_cu_390cfe66_348534cuda3std3__45__cpo6cbeginE,(_ZN40_INTERNAL_eb1ad599_4_k_cu_390cfe66_348534cuda3std3__48in_placeE - _ZN40_INTERNAL_eb1ad599_4_k_cu_390cfe66_348534cuda3std3__45__cpo6cbeginE)
_ZN40_INTERNAL_eb1ad599_4_k_cu_390cfe66_348534cuda3std3__45__cpo6cbeginE:
	.zero		1
	.type		_ZN40_INTERNAL_eb1ad599_4_k_cu_390cfe66_348534cuda3std3__48in_placeE,@object
	.size		_ZN40_INTERNAL_eb1ad599_4_k_cu_390cfe66_348534cuda3std3__48in_placeE,(_ZN40_INTERNAL_eb1ad599_4_k_cu_390cfe66_348534cuda3std6ranges3__45__cpo9iter_moveE - _ZN40_INTERNAL_eb1ad599_4_k_cu_390cfe66_348534cuda3std3__48in_placeE)
_ZN40_INTERNAL_eb1ad599_4_k_cu_390cfe66_348534cuda3std3__48in_placeE:
	.zero		1
	.type		_ZN40_INTERNAL_eb1ad599_4_k_cu_390cfe66_348534cuda3std6ranges3__45__cpo9iter_moveE,@object
	.size		_ZN40_INTERNAL_eb1ad599_4_k_cu_390cfe66_348534cuda3std6ranges3__45__cpo9iter_moveE,(_ZN40_INTERNAL_eb1ad599_4_k_cu_390cfe66_348534cuda3std3__45__cpo5beginE - _ZN40_INTERNAL_eb1ad599_4_k_cu_390cfe66_348534cuda3std6ranges3__45__cpo9iter_moveE)
_ZN40_INTERNAL_eb1ad599_4_k_cu_390cfe66_348534cuda3std6ranges3__45__cpo9iter_moveE:
	.zero		1
	.type		_ZN40_INTERNAL_eb1ad599_4_k_cu_390cfe66_348534cuda3std3__45__cpo5beginE,@object
	.size		_ZN40_INTERNAL_eb1ad599_4_k_cu_390cfe66_348534cuda3std3__45__cpo5beginE,(_ZN40_INTERNAL_eb1ad599_4_k_cu_390cfe66_348534cuda3std3__442_GLOBAL__N__eb1ad599_4_k_cu_390cfe66_348536ignoreE - _ZN40_INTERNAL_eb1ad599_4_k_cu_390cfe66_348534cuda3std3__45__cpo5beginE)
_ZN40_INTERNAL_eb1ad599_4_k_cu_390cfe66_348534cuda3std3__45__cpo5beginE:
	.zero		1
	.type		_ZN40_INTERNAL_eb1ad599_4_k_cu_390cfe66_348534cuda3std3__442_GLOBAL__N__eb1ad599_4_k_cu_390cfe66_348536ignoreE,@object
	.size		_ZN40_INTERNAL_eb1ad599_4_k_cu_390cfe66_348534cuda3std3__442_GLOBAL__N__eb1ad599_4_k_cu_390cfe66_348536ignoreE,(_ZN40_INTERNAL_eb1ad599_4_k_cu_390cfe66_348534cute7productE - _ZN40_INTERNAL_eb1ad599_4_k_cu_390cfe66_348534cuda3std3__442_GLOBAL__N__eb1ad599_4_k_cu_390cfe66_348536ignoreE)
_ZN40_INTERNAL_eb1ad599_4_k_cu_390cfe66_348534cuda3std3__442_GLOBAL__N__eb1ad599_4_k_cu_390cfe66_348536ignoreE:
	.zero		1
	.type		_ZN40_INTERNAL_eb1ad599_4_k_cu_390cfe66_348534cute7productE,@object
	.size		_ZN40_INTERNAL_eb1ad599_4_k_cu_390cfe66_348534cute7productE,(_ZN40_INTERNAL_eb1ad599_4_k_cu_390cfe66_348534cuda3std3__45__cpo3endE - _ZN40_INTERNAL_eb1ad599_4_k_cu_390cfe66_348534cute7productE)
_ZN40_INTERNAL_eb1ad599_4_k_cu_390cfe66_348534cute7productE:
	.zero		1
	.type		_ZN40_INTERNAL_eb1ad599_4_k_cu_390cfe66_348534cuda3std3__45__cpo3endE,@object
	.size		_ZN40_INTERNAL_eb1ad599_4_k_cu_390cfe66_348534cuda3std3__45__cpo3endE,(_ZN40_INTERNAL_eb1ad599_4_k_cu_390cfe66_348534cuda3std3__419piecewise_constructE - _ZN40_INTERNAL_eb1ad599_4_k_cu_390cfe66_348534cuda3std3__45__cpo3endE)
_ZN40_INTERNAL_eb1ad599_4_k_cu_390cfe66_348534cuda3std3__45__cpo3endE:
	.zero		1
	.type		_ZN40_INTERNAL_eb1ad599_4_k_cu_390cfe66_348534cuda3std3__419piecewise_constructE,@object
	.size		_ZN40_INTERNAL_eb1ad599_4_k_cu_390cfe66_348534cuda3std3__419piecewise_constructE,(_ZN40_INTERNAL_eb1ad599_4_k_cu_390cfe66_348534cuda3std3__45__cpo4cendE - _ZN40_INTERNAL_eb1ad599_4_k_cu_390cfe66_348534cuda3std3__419piecewise_constructE)
_ZN40_INTERNAL_eb1ad599_4_k_cu_390cfe66_348534cuda3std3__419piecewise_constructE:
	.zero		1
	.type		_ZN40_INTERNAL_eb1ad599_4_k_cu_390cfe66_348534cuda3std3__45__cpo4cendE,@object
	.size		_ZN40_INTERNAL_eb1ad599_4_k_cu_390cfe66_348534cuda3std3__45__cpo4cendE,(_ZN40_INTERNAL_eb1ad599_4_k_cu_390cfe66_348534cuda3std6ranges3__45__cpo4swapE - _ZN40_INTERNAL_eb1ad599_4_k_cu_390cfe66_348534cuda3std3__45__cpo4cendE)
_ZN40_INTERNAL_eb1ad599_4_k_cu_390cfe66_348534cuda3std3__45__cpo4cendE:
	.zero		1
	.type		_ZN40_INTERNAL_eb1ad599_4_k_cu_390cfe66_348534cuda3std6ranges3__45__cpo4swapE,@object
	.size		_ZN40_INTERNAL_eb1ad599_4_k_cu_390cfe66_348534cuda3std6ranges3__45__cpo4swapE,(.L_10 - _ZN40_INTERNAL_eb1ad599_4_k_cu_390cfe66_348534cuda3std6ranges3__45__cpo4swapE)
_ZN40_INTERNAL_eb1ad599_4_k_cu_390cfe66_348534cuda3std6ranges3__45__cpo4swapE:
	.zero		1
.L_10:


//--------------------- .nv.constant0._ZN7cutlass13device_kernelINS_4gemm6kernel13GemmUniversalIN4cute5tupleIJiiiiEEENS1_10collective13CollectiveMmaINS1_35MainloopSm100TmaUmmaWarpSpecializedILi18ELi2ELi4ENS5_IJNS4_1CILi2EEENSA_ILi4EEENSA_ILi1EEEEEEEENS5_IJNSA_ILi128EEENSA_ILi64EEESG_EEEaNS5_IJlSD_lEEEaSJ_NS4_8TiledMMAINS4_8MMA_AtomIJNS4_21SM100_MMA_S8_2x1SM_SSIaaiLi128ELi64ELNS4_4UMMA5MajorE0ELSO_0ELNSN_8SaturateE0EEEEEENS4_6LayoutINS5_IJSD_SD_SD_EEENS5_IJNSA_ILi0EEESU_SU_EEEEENS5_IJNS4_10UnderscoreESX_SX_EEEEENS4_28SM100_TMA_2SM_LOAD_MULTICASTENS4_14ComposedLayoutINS4_7SwizzleILi3ELi4ELi3EEENS4_18smem_ptr_flag_bitsILi8EEENSS_INS5_IJNSA_ILi8EEESG_EEENS5_IJSG_SD_EEEEEEEvNS4_8identityENS4_18SM100_TMA_2SM_LOADES1A_vS1B_EENS_8epilogue10collective18CollectiveEpilogueINS1E_23Sm100TmaWarpSpecializedILi1ELi1ELi32ELb0ELb0EEEJNS5_IJSH_SH_SG_EEENS5_IJNSS_ISH_SD_EES1K_EEEaSJ_aSJ_NS1E_6fusion15FusionCallbacksIS1I_NS1M_17LinearCombinationIaiaiLNS_15FloatRoundStyleE2EEES1J_S1L_JEEENS4_5SM1004TMEM4LOAD26SM100_TMEM_LOAD_32dp32b32xENS4_13SM90_TMA_LOADENS11_INS12_ILi2ELi4ELi3EEES15_NSS_INS5_IJS16_SH_EEENS5_IJSH_SD_EEEEEEENS4_39AutoVectorizingCopyWithAssumedAlignmentILi128EEENS4_14SM90_TMA_STOREES21_S23_S23_EEEvvEEEEvNT_6ParamsE --------------------------
	.section	.nv.constant0._ZN7cutlass13device_kernelINS_4gemm6kernel13GemmUniversalIN4cute5tupleIJiiiiEEENS1_10collective13CollectiveMmaINS1_35MainloopSm100TmaUmmaWarpSpecializedILi18ELi2ELi4ENS5_IJNS4_1CILi2EEENSA_ILi4EEENSA_ILi1EEEEEEEENS5_IJNSA_ILi128EEENSA_ILi64EEESG_EEEaNS5_IJlSD_lEEEaSJ_NS4_8TiledMMAINS4_8MMA_AtomIJNS4_21SM100_MMA_S8_2x1SM_SSIaaiLi128ELi64ELNS4_4UMMA5MajorE0ELSO_0ELNSN_8SaturateE0EEEEEENS4_6LayoutINS5_IJSD_SD_SD_EEENS5_IJNSA_ILi0EEESU_SU_EEEEENS5_IJNS4_10UnderscoreESX_SX_EEEEENS4_28SM100_TMA_2SM_LOAD_MULTICASTENS4_14ComposedLayoutINS4_7SwizzleILi3ELi4ELi3EEENS4_18smem_ptr_flag_bitsILi8EEENSS_INS5_IJNSA_ILi8EEESG_EEENS5_IJSG_SD_EEEEEEEvNS4_8identityENS4_18SM100_TMA_2SM_LOADES1A_vS1B_EENS_8epilogue10collective18CollectiveEpilogueINS1E_23Sm100TmaWarpSpecializedILi1ELi1ELi32ELb0ELb0EEEJNS5_IJSH_SH_SG_EEENS5_IJNSS_ISH_SD_EES1K_EEEaSJ_aSJ_NS1E_6fusion15FusionCallbacksIS1I_NS1M_17LinearCombinationIaiaiLNS_15FloatRoundStyleE2EEES1J_S1L_JEEENS4_5SM1004TMEM4LOAD26SM100_TMEM_LOAD_32dp32b32xENS4_13SM90_TMA_LOADENS11_INS12_ILi2ELi4ELi3EEES15_NSS_INS5_IJS16_SH_EEENS5_IJSH_SD_EEEEEEENS4_39AutoVectorizingCopyWithAssumedAlignmentILi128EEENS4_14SM90_TMA_STOREES21_S23_S23_EEEvvEEEEvNT_6ParamsE,"a",@progbits
	.sectionflags	@""
	.align	4
.nv.constant0._ZN7cutlass13device_kernelINS_4gemm6kernel13GemmUniversalIN4cute5tupleIJiiiiEEENS1_10collective13CollectiveMmaINS1_35MainloopSm100TmaUmmaWarpSpecializedILi18ELi2ELi4ENS5_IJNS4_1CILi2EEENSA_ILi4EEENSA_ILi1EEEEEEEENS5_IJNSA_ILi128EEENSA_ILi64EEESG_EEEaNS5_IJlSD_lEEEaSJ_NS4_8TiledMMAINS4_8MMA_AtomIJNS4_21SM100_MMA_S8_2x1SM_SSIaaiLi128ELi64ELNS4_4UMMA5MajorE0ELSO_0ELNSN_8SaturateE0EEEEEENS4_6LayoutINS5_IJSD_SD_SD_EEENS5_IJNSA_ILi0EEESU_SU_EEEEENS5_IJNS4_10UnderscoreESX_SX_EEEEENS4_28SM100_TMA_2SM_LOAD_MULTICASTENS4_14ComposedLayoutINS4_7SwizzleILi3ELi4ELi3EEENS4_18smem_ptr_flag_bitsILi8EEENSS_INS5_IJNSA_ILi8EEESG_EEENS5_IJSG_SD_EEEEEEEvNS4_8identityENS4_18SM100_TMA_2SM_LOADES1A_vS1B_EENS_8epilogue10collective18CollectiveEpilogueINS1E_23Sm100TmaWarpSpecializedILi1ELi1ELi32ELb0ELb0EEEJNS5_IJSH_SH_SG_EEENS5_IJNSS_ISH_SD_EES1K_EEEaSJ_aSJ_NS1E_6fusion15FusionCallbacksIS1I_NS1M_17LinearCombinationIaiaiLNS_15FloatRoundStyleE2EEES1J_S1L_JEEENS4_5SM1004TMEM4LOAD26SM100_TMEM_LOAD_32dp32b32xENS4_13SM90_TMA_LOADENS11_INS12_ILi2ELi4ELi3EEES15_NSS_INS5_IJS16_SH_EEENS5_IJSH_SD_EEEEEEENS4_39AutoVectorizingCopyWithAssumedAlignmentILi128EEENS4_14SM90_TMA_STOREES21_S23_S23_EEEvvEEEEvNT_6ParamsE:
	.zero		2944


//--------------------- SYMBOLS --------------------------

	.type		.nv.reservedSmem.offset0,@object
	.size		.nv.reservedSmem.offset0,0x4
	.type		.nv.reservedSmem.cap,@object
	.size		.nv.reservedSmem.cap,0x4
	.type		__assertfail,@function
